def matmul_kernel(
    a_ptr,
    b_ptr,
    c_ptr,
    M,
    N,
    K,
    stride_am,
    stride_ak,
    stride_bk,
    stride_bn,
    stride_cm,
    stride_cn,
    BLOCK_M: tl.constexpr,
    BLOCK_N: tl.constexpr,
    BLOCK_K: tl.constexpr,
    GROUP_M: tl.constexpr,
):
    pid = tl.program_id(axis=0)
    num_pid_m = tl.cdiv(M, BLOCK_M)
    num_pid_n = tl.cdiv(N, BLOCK_N)
    num_pid_in_group = GROUP_M * num_pid_n
    group_id = pid // num_pid_in_group
    first_pid_m = group_id * GROUP_M
    group_size_m = min(num_pid_m - first_pid_m, GROUP_M)
    pid_m = first_pid_m + ((pid % num_pid_in_group) % group_size_m)
    pid_n = (pid % num_pid_in_group) // group_size_m

    offs_am = (pid_m * BLOCK_M + tl.arange(0, BLOCK_M)) % M
    offs_bn = (pid_n * BLOCK_N + tl.arange(0, BLOCK_N)) % N
    offs_k = tl.arange(0, BLOCK_K)
    a_ptrs = a_ptr + offs_am[:, None] * stride_am + offs_k[None, :] * stride_ak
    b_ptrs = b_ptr + offs_k[:, None] * stride_bk + offs_bn[None, :] * stride_bn

    acc = tl.zeros((BLOCK_M, BLOCK_N), dtype=tl.float32)
    for kk in range(0, tl.cdiv(K, BLOCK_K)):
        a = tl.load(a_ptrs, mask=offs_k[None, :] < K - kk * BLOCK_K, other=0.0)
        b = tl.load(b_ptrs, mask=offs_k[:, None] < K - kk * BLOCK_K, other=0.0)
        acc = tl.dot(a, b, acc)
        a_ptrs += BLOCK_K * stride_ak
        b_ptrs += BLOCK_K * stride_bk

    c = acc.to(c_ptr.dtype.element_ty)
    offs_cm = pid_m * BLOCK_M + tl.arange(0, BLOCK_M)
    offs_cn = pid_n * BLOCK_N + tl.arange(0, BLOCK_N)
    c_ptrs = c_ptr + offs_cm[:, None] * stride_cm + offs_cn[None, :] * stride_cn
    mask = (offs_cm[:, None] < M) & (offs_cn[None, :] < N)
    tl.store(c_ptrs, c, mask=mask)

# config = {"BLOCK_K": 128, "BLOCK_M": 16, "BLOCK_N": 32, "GROUP_M": 8, "arch": "sm_100", "dtype": "bf16", "num_ctas": 1, "num_stages": 2, "num_warps": 2}
# arch = sm_100


// ===== COMPILED SASS (sm_100a) =====

	.target	sm_100a

	.elftype	@"ET_EXEC"


//--------------------- .note.nv.tkinfo           --------------------------
	.section	.note.nv.tkinfo,"",@"SHT_NOTE"
	.sectionflags	@"SHF_NOTE_NV_TKINFO"
	.tkinfo
        /*0018*/ 	.word	0x00000081
        /*0030*/ 	.string	""
        /*0030*/ 	.string	"ptxas-blackwell"
        /*0030*/ 	.string	"Cuda compilation tools, release 12.9, V12.9.86"
        /*0030*/ 	.string	"Build cuda_12.9.r12.9/compiler.36037853_0"
        /*0030*/ 	.string	"-v  -suppress-debug-info  -lineinfo  -arch sm_100a "



//--------------------- .note.nv.cuver            --------------------------
	.section	.note.nv.cuver,"",@"SHT_NOTE"
	.sectionflags	@"SHF_NOTE_NV_CUVER"
        /*0018*/ 	.short	0x0001
        /*001a*/ 	.short	0x0064
        /*001c*/ 	.short	0x0001
        /*001e*/ 	.short	0x0000
        /*0020*/ 	.short	0x0001
        /*0022*/ 	.short	0x0000


//--------------------- .nv.info                  --------------------------
	.section	.nv.info,"",@"SHT_CUDA_INFO"
	.align	4


	//----- nvinfo : EIATTR_REGCOUNT
	.align		4
        /*0000*/ 	.byte	0x04, 0x2f
        /*0002*/ 	.short	(.L_1 - .L_0)
	.align		4
.L_0:
        /*0004*/ 	.word	index@(matmul_kernel)
        /*0008*/ 	.word	0x000000ff


	//----- nvinfo : EIATTR_FRAME_SIZE
	.align		4
.L_1:
        /*000c*/ 	.byte	0x04, 0x11
        /*000e*/ 	.short	(.L_3 - .L_2)
	.align		4
.L_2:
        /*0010*/ 	.word	index@(matmul_kernel)
        /*0014*/ 	.word	0x00000000


	//----- nvinfo : EIATTR_MIN_STACK_SIZE
	.align		4
.L_3:
        /*0018*/ 	.byte	0x04, 0x12
        /*001a*/ 	.short	(.L_5 - .L_4)
	.align		4
.L_4:
        /*001c*/ 	.word	index@(matmul_kernel)
        /*0020*/ 	.word	0x00000000
.L_5:


//--------------------- .nv.info.matmul_kernel    --------------------------
	.section	.nv.info.matmul_kernel,"",@"SHT_CUDA_INFO"
	.sectionflags	@""
	.align	4


	//----- nvinfo : EIATTR_CUDA_API_VERSION
	.align		4
        /*0000*/ 	.byte	0x04, 0x37
        /*0002*/ 	.short	(.L_7 - .L_6)
.L_6:
        /*0004*/ 	.word	0x00000081


	//----- nvinfo : EIATTR_KPARAM_INFO
	.align		4
.L_7:
        /*0008*/ 	.byte	0x04, 0x17
        /*000a*/ 	.short	(.L_9 - .L_8)
.L_8:
        /*000c*/ 	.word	0x00000000
        /*0010*/ 	.short	0x000d
        /*0012*/ 	.short	0x0048
        /*0014*/ 	.byte	0x00, 0xf4, 0x21, 0x00


	//----- nvinfo : EIATTR_KPARAM_INFO
	.align		4
.L_9:
        /*0018*/ 	.byte	0x04, 0x17
        /*001a*/ 	.short	(.L_11 - .L_10)
.L_10:
        /*001c*/ 	.word	0x00000000
        /*0020*/ 	.short	0x000c
        /*0022*/ 	.short	0x0040
        /*0024*/ 	.byte	0x00, 0xf4, 0x21, 0x00


	//----- nvinfo : EIATTR_KPARAM_INFO
	.align		4
.L_11:
        /*0028*/ 	.byte	0x04, 0x17
        /*002a*/ 	.short	(.L_13 - .L_12)
.L_12:
        /*002c*/ 	.word	0x00000000
        /*0030*/ 	.short	0x000b
        /*0032*/ 	.short	0x0038
        /*0034*/ 	.byte	0x00, 0xf0, 0x11, 0x00


	//----- nvinfo : EIATTR_KPARAM_INFO
	.align		4
.L_13:
        /*0038*/ 	.byte	0x04, 0x17
        /*003a*/ 	.short	(.L_15 - .L_14)
.L_14:
        /*003c*/ 	.word	0x00000000
        /*0040*/ 	.short	0x000a
        /*0042*/ 	.short	0x0034
        /*0044*/ 	.byte	0x00, 0xf0, 0x11, 0x00


	//----- nvinfo : EIATTR_KPARAM_INFO
	.align		4
.L_15:
        /*0048*/ 	.byte	0x04, 0x17
        /*004a*/ 	.short	(.L_17 - .L_16)
.L_16:
        /*004c*/ 	.word	0x00000000
        /*0050*/ 	.short	0x0009
        /*0052*/ 	.short	0x0030
        /*0054*/ 	.byte	0x00, 0xf0, 0x11, 0x00


	//----- nvinfo : EIATTR_KPARAM_INFO
	.align		4
.L_17:
        /*0058*/ 	.byte	0x04, 0x17
        /*005a*/ 	.short	(.L_19 - .L_18)
.L_18:
        /*005c*/ 	.word	0x00000000
        /*0060*/ 	.short	0x0008
        /*0062*/ 	.short	0x002c
        /*0064*/ 	.byte	0x00, 0xf0, 0x11, 0x00


	//----- nvinfo : EIATTR_KPARAM_INFO
	.align		4
.L_19:
        /*0068*/ 	.byte	0x04, 0x17
        /*006a*/ 	.short	(.L_21 - .L_20)
.L_20:
        /*006c*/ 	.word	0x00000000
        /*0070*/ 	.short	0x0007
        /*0072*/ 	.short	0x0028
        /*0074*/ 	.byte	0x00, 0xf0, 0x11, 0x00


	//----- nvinfo : EIATTR_KPARAM_INFO
	.align		4
.L_21:
        /*0078*/ 	.byte	0x04, 0x17
        /*007a*/ 	.short	(.L_23 - .L_22)
.L_22:
        /*007c*/ 	.word	0x00000000
        /*0080*/ 	.short	0x0006
        /*0082*/ 	.short	0x0024
        /*0084*/ 	.byte	0x00, 0xf0, 0x11, 0x00


	//----- nvinfo : EIATTR_KPARAM_INFO
	.align		4
.L_23:
        /*0088*/ 	.byte	0x04, 0x17
        /*008a*/ 	.short	(.L_25 - .L_24)
.L_24:
        /*008c*/ 	.word	0x00000000
        /*0090*/ 	.short	0x0005
        /*0092*/ 	.short	0x0020
        /*0094*/ 	.byte	0x00, 0xf0, 0x11, 0x00


	//----- nvinfo : EIATTR_KPARAM_INFO
	.align		4
.L_25:
        /*0098*/ 	.byte	0x04, 0x17
        /*009a*/ 	.short	(.L_27 - .L_26)
.L_26:
        /*009c*/ 	.word	0x00000000
        /*00a0*/ 	.short	0x0004
        /*00a2*/ 	.short	0x001c
        /*00a4*/ 	.byte	0x00, 0xf0, 0x11, 0x00


	//----- nvinfo : EIATTR_KPARAM_INFO
	.align		4
.L_27:
        /*00a8*/ 	.byte	0x04, 0x17
        /*00aa*/ 	.short	(.L_29 - .L_28)
.L_28:
        /*00ac*/ 	.word	0x00000000
        /*00b0*/ 	.short	0x0003
        /*00b2*/ 	.short	0x0018
        /*00b4*/ 	.byte	0x00, 0xf0, 0x11, 0x00


	//----- nvinfo : EIATTR_KPARAM_INFO
	.align		4
.L_29:
        /*00b8*/ 	.byte	0x04, 0x17
        /*00ba*/ 	.short	(.L_31 - .L_30)
.L_30:
        /*00bc*/ 	.word	0x00000000
        /*00c0*/ 	.short	0x0002
        /*00c2*/ 	.short	0x0010
        /*00c4*/ 	.byte	0x00, 0xf4, 0x21, 0x00


	//----- nvinfo : EIATTR_KPARAM_INFO
	.align		4
.L_31:
        /*00c8*/ 	.byte	0x04, 0x17
        /*00ca*/ 	.short	(.L_33 - .L_32)
.L_32:
        /*00cc*/ 	.word	0x00000000
        /*00d0*/ 	.short	0x0001
        /*00d2*/ 	.short	0x0008
        /*00d4*/ 	.byte	0x00, 0xf4, 0x21, 0x00


	//----- nvinfo : EIATTR_KPARAM_INFO
	.align		4
.L_33:
        /*00d8*/ 	.byte	0x04, 0x17
        /*00da*/ 	.short	(.L_35 - .L_34)
.L_34:
        /*00dc*/ 	.word	0x00000000
        /*00e0*/ 	.short	0x0000
        /*00e2*/ 	.short	0x0000
        /*00e4*/ 	.byte	0x00, 0xf4, 0x21, 0x00


	//----- nvinfo : EIATTR_SPARSE_MMA_MASK
	.align		4
.L_35:
        /*00e8*/ 	.byte	0x03, 0x50
        /*00ea*/ 	.short	0x0000


	//----- nvinfo : EIATTR_MAXREG_COUNT
	.align		4
        /*00ec*/ 	.byte	0x03, 0x1b
        /*00ee*/ 	.short	0x00ff


	//----- nvinfo : EIATTR_NUM_BARRIERS
	.align		4
        /*00f0*/ 	.byte	0x02, 0x4c
        /*00f2*/ 	.byte	0x01
	.zero		1


	//----- nvinfo : EIATTR_VRC_CTA_INIT_COUNT
	.align		4
        /*00f4*/ 	.byte	0x02, 0x4a
	.zero		1
	.zero		1


	//----- nvinfo : EIATTR_EXIT_INSTR_OFFSETS
	.align		4
        /*00f8*/ 	.byte	0x04, 0x1c
        /*00fa*/ 	.short	(.L_37 - .L_36)


	//   ....[0]....
.L_36:
        /*00fc*/ 	.word	0x00005880


	//   ....[1]....
        /*0100*/ 	.word	0x000058b0


	//----- nvinfo : EIATTR_REQNTID
	.align		4
.L_37:
        /*0104*/ 	.byte	0x04, 0x10
        /*0106*/ 	.short	(.L_39 - .L_38)
.L_38:
        /*0108*/ 	.word	0x00000040
        /*010c*/ 	.word	0x00000001
        /*0110*/ 	.word	0x00000001


	//----- nvinfo : EIATTR_CBANK_PARAM_SIZE
	.align		4
.L_39:
        /*0114*/ 	.byte	0x03, 0x19
        /*0116*/ 	.short	0x0050


	//----- nvinfo : EIATTR_PARAM_CBANK
	.align		4
        /*0118*/ 	.byte	0x04, 0x0a
        /*011a*/ 	.short	(.L_41 - .L_40)
	.align		4
.L_40:
        /*011c*/ 	.word	index@(.nv.constant0.matmul_kernel)
        /*0120*/ 	.short	0x0380
        /*0122*/ 	.short	0x0050


	//----- nvinfo : EIATTR_SW_WAR
	.align		4
.L_41:
        /*0124*/ 	.byte	0x04, 0x36
        /*0126*/ 	.short	(.L_43 - .L_42)
.L_42:
        /*0128*/ 	.word	0x00000008
.L_43:


//--------------------- .nv.compat                --------------------------
	.section	.nv.compat,"",@"SHT_CUDA_COMPAT_INFO"
	.align	4
        /*0000*/ 	.byte	0x02, 0x02, 0x01, 0x00, 0x02, 0x05, 0x05, 0x00, 0x02, 0x03, 0x00, 0x00, 0x02, 0x06, 0x01, 0x00


//--------------------- .nv.callgraph             --------------------------
	.section	.nv.callgraph,"",@"SHT_CUDA_CALLGRAPH"
	.align	4
	.sectionentsize	8
	.align		4
        /*0000*/ 	.word	0x00000000
	.align		4
        /*0004*/ 	.word	0xffffffff
	.align		4
        /*0008*/ 	.word	0x00000000
	.align		4
        /*000c*/ 	.word	0xfffffffe
	.align		4
        /*0010*/ 	.word	0x00000000
	.align		4
        /*0014*/ 	.word	0xfffffffd
	.align		4
        /*0018*/ 	.word	0x00000000
	.align		4
        /*001c*/ 	.word	0xfffffffc


//--------------------- .text.matmul_kernel       --------------------------
	.section	.text.matmul_kernel,"ax",@progbits
	.align	128
        .global         matmul_kernel
        .type           matmul_kernel,@function
        .size           matmul_kernel,(.L_x_3 - matmul_kernel)
        .other          matmul_kernel,@"STO_CUDA_ENTRY STV_DEFAULT"
matmul_kernel:
.text.matmul_kernel:
[----:B------:R-:W0:Y:S08]  /*0000*/  LDC R1, c[0x0][0x37c] ;  /* 0x0000df00ff017b82 */ /* 0x000e300000000800 */
[----:B------:R-:W1:Y:S01]  /*0010*/  LDC.64 R30, c[0x0][0x398] ;  /* 0x0000e600ff1e7b82 */ /* 0x000e620000000a00 */
[----:B------:R-:W2:Y:S01]  /*0020*/  S2R R5, SR_CTAID.X ;  /* 0x0000000000057919 */ /* 0x000ea20000002500 */
[----:B------:R-:W3:Y:S01]  /*0030*/  LDCU.64 UR12, c[0x0][0x358] ;  /* 0x00006b00ff0c77ac */ /* 0x000ee20008000a00 */
[----:B------:R-:W4:Y:S05]  /*0040*/  S2R R233, SR_TID.X ;  /* 0x0000000000e97919 */ /* 0x000f2a0000002100 */
[----:B------:R-:W5:Y:S01]  /*0050*/  LDC R164, c[0x0][0x3a0] ;  /* 0x0000e800ffa47b82 */ /* 0x000f620000000800 */
[----:B-1----:R-:W-:-:S05]  /*0060*/  VIADD R0, R31, 0x1f ;  /* 0x0000001f1f007836 */ /* 0x002fca0000000000 */
[----:B------:R-:W-:Y:S01]  /*0070*/  SHF.R.S32.HI R3, RZ, 0x1f, R0 ;  /* 0x0000001fff037819 */ /* 0x000fe20000011400 */
[----:B-----5:R-:W-:-:S03]  /*0080*/  VIADD R164, R164, 0x7f ;  /* 0x0000007fa4a47836 */ /* 0x020fc60000000000 */
[----:B------:R-:W-:Y:S02]  /*0090*/  LEA.HI R3, R3, R0, RZ, 0x5 ;  /* 0x0000000003037211 */ /* 0x000fe400078f28ff */
[----:B--2---:R-:W-:Y:S02]  /*00a0*/  IABS R8, R5 ;  /* 0x0000000500087213 */ /* 0x004fe40000000000 */
[----:B------:R-:W-:-:S05]  /*00b0*/  SHF.R.S32.HI R3, RZ, 0x5, R3 ;  /* 0x00000005ff037819 */ /* 0x000fca0000011403 */
[----:B------:R-:W-:-:S05]  /*00c0*/  IMAD.SHL.U32 R4, R3, 0x8, RZ ;  /* 0x0000000803047824 */ /* 0x000fca00078e00ff */
[-C--:B------:R-:W-:Y:S02]  /*00d0*/  IABS R7, R4.reuse ;  /* 0x0000000400077213 */ /* 0x080fe40000000000 */
[----:B------:R-:W-:Y:S02]  /*00e0*/  IABS R10, R4 ;  /* 0x00000004000a7213 */ /* 0x000fe40000000000 */
[----:B------:R-:W1:Y:S08]  /*00f0*/  I2F.RP R0, R7 ;  /* 0x0000000700007306 */ /* 0x000e700000209400 */
[----:B-1----:R-:W1:Y:S02]  /*0100*/  MUFU.RCP R0, R0 ;  /* 0x0000000000007308 */ /* 0x002e640000001000 */
[----:B-1----:R-:W-:-:S02]  /*0110*/  VIADD R2, R0, 0xffffffe ;  /* 0x0ffffffe00027836 */ /* 0x002fc40000000000 */
[----:B------:R-:W-:-:S04]  /*0120*/  IMAD.MOV R0, RZ, RZ, -R10 ;  /* 0x000000ffff007224 */ /* 0x000fc800078e0a0a */
[----:B------:R1:W2:Y:S02]  /*0130*/  F2I.FTZ.U32.TRUNC.NTZ R3, R2 ;  /* 0x0000000200037305 */ /* 0x0002a4000021f000 */
[----:B-1----:R-:W-:Y:S02]  /*0140*/  IMAD.MOV.U32 R2, RZ, RZ, RZ ;  /* 0x000000ffff027224 */ /* 0x002fe400078e00ff */
[----:B--2---:R-:W-:-:S04]  /*0150*/  IMAD.MOV R6, RZ, RZ, -R3 ;  /* 0x000000ffff067224 */ /* 0x004fc800078e0a03 */
[----:B------:R-:W-:Y:S02]  /*0160*/  IMAD R9, R6, R7, RZ ;  /* 0x0000000706097224 */ /* 0x000fe400078e02ff */
[----:B------:R-:W-:Y:S02]  /*0170*/  IMAD.MOV.U32 R6, RZ, RZ, R8 ;  /* 0x000000ffff067224 */ /* 0x000fe400078e0008 */
[----:B------:R-:W-:-:S06]  /*0180*/  IMAD.HI.U32 R3, R3, R9, R2 ;  /* 0x0000000903037227 */ /* 0x000fcc00078e0002 */
[----:B------:R-:W-:-:S04]  /*0190*/  IMAD.HI.U32 R3, R3, R6, RZ ;  /* 0x0000000603037227 */ /* 0x000fc800078e00ff */
[----:B------:R-:W-:-:S05]  /*01a0*/  IMAD R0, R3, R0, R6 ;  /* 0x0000000003007224 */ /* 0x000fca00078e0206 */
[----:B------:R-:W-:-:S13]  /*01b0*/  ISETP.GT.U32.AND P1, PT, R7, R0, PT ;  /* 0x000000000700720c */ /* 0x000fda0003f24070 */
[----:B------:R-:W-:Y:S02]  /*01c0*/  @!P1 IMAD.IADD R0, R0, 0x1, -R7 ;  /* 0x0000000100009824 */ /* 0x000fe400078e0a07 */
[----:B------:R-:W-:Y:S01]  /*01d0*/  @!P1 VIADD R3, R3, 0x1 ;  /* 0x0000000103039836 */ /* 0x000fe20000000000 */
[----:B------:R-:W-:Y:S02]  /*01e0*/  ISETP.NE.AND P1, PT, R4, RZ, PT ;  /* 0x000000ff0400720c */ /* 0x000fe40003f25270 */
[----:B------:R-:W-:Y:S02]  /*01f0*/  ISETP.GE.U32.AND P0, PT, R0, R7, PT ;  /* 0x000000070000720c */ /* 0x000fe40003f06070 */
[----:B------:R-:W-:-:S04]  /*0200*/  LOP3.LUT R0, R5, R4, RZ, 0x3c, !PT ;  /* 0x0000000405007212 */ /* 0x000fc800078e3cff */
[----:B------:R-:W-:Y:S01]  /*0210*/  ISETP.GE.AND P2, PT, R0, RZ, PT ;  /* 0x000000ff0000720c */ /* 0x000fe20003f46270 */
[----:B------:R-:W-:-:S06]  /*0220*/  VIADD R0, R30, 0xf ;  /* 0x0000000f1e007836 */ /* 0x000fcc0000000000 */
[----:B------:R-:W-:-:S04]  /*0230*/  @P0 VIADD R3, R3, 0x1 ;  /* 0x0000000103030836 */ /* 0x000fc80000000000 */
[----:B------:R-:W-:Y:S01]  /*0240*/  IMAD.MOV.U32 R2, RZ, RZ, R3 ;  /* 0x000000ffff027224 */ /* 0x000fe200078e0003 */
[----:B------:R-:W-:-:S03]  /*0250*/  SHF.R.S32.HI R3, RZ, 0x1f, R0 ;  /* 0x0000001fff037819 */ /* 0x000fc60000011400 */
[----:B------:R-:W-:Y:S01]  /*0260*/  @!P2 IMAD.MOV R2, RZ, RZ, -R2 ;  /* 0x000000ffff02a224 */ /* 0x000fe200078e0a02 */
[----:B------:R-:W-:Y:S02]  /*0270*/  @!P1 LOP3.LUT R2, RZ, R4, RZ, 0x33, !PT ;  /* 0x00000004ff029212 */ /* 0x000fe400078e33ff */
[----:B------:R-:W-:-:S03]  /*0280*/  LEA.HI R3, R3, R0, RZ, 0x4 ;  /* 0x0000000003037211 */ /* 0x000fc600078f20ff */
[----:B------:R-:W-:Y:S02]  /*0290*/  IMAD.SHL.U32 R6, R2, 0x8, RZ ;  /* 0x0000000802067824 */ /* 0x000fe400078e00ff */
[----:B------:R-:W-:-:S03]  /*02a0*/  IMAD.MOV R2, RZ, RZ, -R2 ;  /* 0x000000ffff027224 */ /* 0x000fc600078e0a02 */
[----:B------:R-:W-:Y:S01]  /*02b0*/  LEA.HI.SX32 R3, R3, -R6, 0x1c ;  /* 0x8000000603037211 */ /* 0x000fe200078fe2ff */
[----:B------:R-:W-:-:S03]  /*02c0*/  IMAD R4, R4, R2, R5 ;  /* 0x0000000204047224 */ /* 0x000fc600078e0205 */
[----:B------:R-:W-:Y:S02]  /*02d0*/  VIMNMX R11, PT, PT, R3, 0x8, PT ;  /* 0x00000008030b7848 */ /* 0x000fe40003fe0100 */
[----:B------:R-:W-:Y:S02]  /*02e0*/  IABS R9, R4 ;  /* 0x0000000400097213 */ /* 0x000fe40000000000 */
[----:B------:R-:W-:-:S04]  /*02f0*/  IABS R7, R11 ;  /* 0x0000000b00077213 */ /* 0x000fc80000000000 */
[----:B------:R-:W1:Y:S08]  /*0300*/  I2F.RP R0, R7 ;  /* 0x0000000700007306 */ /* 0x000e700000209400 */
[----:B-1----:R-:W1:Y:S02]  /*0310*/  MUFU.RCP R0, R0 ;  /* 0x0000000000007308 */ /* 0x002e640000001000 */
[----:B-1----:R-:W-:-:S06]  /*0320*/  VIADD R3, R0, 0xffffffe ;  /* 0x0ffffffe00037836 */ /* 0x002fcc0000000000 */
[----:B------:R-:W1:Y:S02]  /*0330*/  F2I.FTZ.U32.TRUNC.NTZ R3, R3 ;  /* 0x0000000300037305 */ /* 0x000e64000021f000 */
[----:B-1----:R-:W-:-:S04]  /*0340*/  IMAD.MOV R8, RZ, RZ, -R3 ;  /* 0x000000ffff087224 */ /* 0x002fc800078e0a03 */
[----:B------:R-:W-:Y:S01]  /*0350*/  IMAD.MOV.U32 R2, RZ, RZ, R8 ;  /* 0x000000ffff027224 */ /* 0x000fe200078e0008 */
[----:B------:R-:W-:-:S03]  /*0360*/  IABS R8, R11 ;  /* 0x0000000b00087213 */ /* 0x000fc60000000000 */
[----:B------:R-:W-:Y:S02]  /*0370*/  IMAD R5, R2, R7, RZ ;  /* 0x0000000702057224 */ /* 0x000fe400078e02ff */
[----:B------:R-:W-:Y:S02]  /*0380*/  IMAD.MOV.U32 R2, RZ, RZ, RZ ;  /* 0x000000ffff027224 */ /* 0x000fe400078e00ff */
[----:B------:R-:W-:Y:S02]  /*0390*/  IMAD.MOV R0, RZ, RZ, -R8 ;  /* 0x000000ffff007224 */ /* 0x000fe400078e0a08 */
[----:B------:R-:W-:Y:S01]  /*03a0*/  IMAD.HI.U32 R2, R3, R5, R2 ;  /* 0x0000000503027227 */ /* 0x000fe200078e0002 */
[----:B----4-:R-:W-:-:S05]  /*03b0*/  LOP3.LUT R3, R233, 0xf, RZ, 0xc0, !PT ;  /* 0x0000000fe9037812 */ /* 0x010fca00078ec0ff */
        /* <DEDUP_REMOVED lines=8> */
[----:B------:R-:W-:-:S07]  /*0440*/  ISETP.GE.AND P2, PT, R0, RZ, PT ;  /* 0x000000ff0000720c */ /* 0x000fce0003f46270 */
[----:B------:R-:W-:Y:S01]  /*0450*/  @P0 VIADD R2, R2, 0x1 ;  /* 0x0000000102020836 */ /* 0x000fe20000000000 */
[----:B------:R-:W-:-:S05]  /*0460*/  ISETP.GT.AND P0, PT, R164, 0x7f, PT ;  /* 0x0000007fa400780c */ /* 0x000fca0003f04270 */
[----:B------:R-:W-:Y:S01]  /*0470*/  @!P2 IMAD.MOV R2, RZ, RZ, -R2 ;  /* 0x000000ffff02a224 */ /* 0x000fe200078e0a02 */
[----:B------:R-:W-:-:S05]  /*0480*/  @!P1 LOP3.LUT R2, RZ, R11, RZ, 0x33, !PT ;  /* 0x0000000bff029212 */ /* 0x000fca00078e33ff */
[----:B------:R-:W-:Y:S02]  /*0490*/  IMAD.MOV R0, RZ, RZ, -R2 ;  /* 0x000000ffff007224 */ /* 0x000fe400078e0a02 */
[----:B------:R-:W-:Y:S01]  /*04a0*/  @!P0 IMAD.SHL.U32 R252, R233, 0x2, RZ ;  /* 0x00000002e9fc8824 */ /* 0x000fe200078e00ff */
[----:B------:R-:W-:Y:S01]  /*04b0*/  @!P0 CS2R R120, SRZ ;  /* 0x0000000000788805 */ /* 0x000fe2000001ff00 */
[----:B------:R-:W-:Y:S01]  /*04c0*/  IMAD R0, R11, R0, R4 ;  /* 0x000000000b007224 */ /* 0x000fe200078e0204 */
[----:B------:R-:W-:Y:S01]  /*04d0*/  SHF.R.U32.HI R4, RZ, 0x4, R233 ;  /* 0x00000004ff047819 */ /* 0x000fe200000116e9 */
[----:B------:R-:W-:Y:S01]  /*04e0*/  @!P0 IMAD.SHL.U32 R251, R233, 0x40, RZ ;  /* 0x00000040e9fb8824 */ /* 0x000fe200078e00ff */
[----:B------:R-:W-:Y:S01]  /*04f0*/  @!P0 CS2R R122, SRZ ;  /* 0x00000000007a8805 */ /* 0x000fe2000001ff00 */
[----:B------:R-:W-:Y:S02]  /*0500*/  IMAD.IADD R0, R6, 0x1, R0 ;  /* 0x0000000106007824 */ /* 0x000fe400078e0200 */
[----:B------:R-:W-:-:S02]  /*0510*/  IMAD.SHL.U32 R165, R2, 0x20, RZ ;  /* 0x0000002002a57824 */ /* 0x000fc400078e00ff */
[----:B------:R-:W-:Y:S01]  /*0520*/  IMAD R234, R0, 0x10, R3 ;  /* 0x0000001000ea7824 */ /* 0x000fe200078e0203 */
[----:B------:R-:W-:Y:S01]  /*0530*/  SGXT.U32 R0, R4, 0x2 ;  /* 0x000000020400781a */ /* 0x000fe20000000000 */
[----:B0--3--:R-:W-:Y:S06]  /*0540*/  @!P0 BRA `(.L_x_0) ;  /* 0x0000004c00688947 */ /* 0x009fec0003800000 */
[----:B------:R-:W-:Y:S01]  /*0550*/  IABS R12, R30 ;  /* 0x0000001e000c7213 */ /* 0x000fe20000000000 */
[C---:B------:R-:W-:Y:S01]  /*0560*/  VIADD R11, R165.reuse, 0x19 ;  /* 0x00000019a50b7836 */ /* 0x040fe20000000000 */
[----:B------:R-:W-:Y:S01]  /*0570*/  IABS R39, R31 ;  /* 0x0000001f00277213 */ /* 0x000fe20000000000 */
[C---:B------:R-:W-:Y:S01]  /*0580*/  VIADD R13, R165.reuse, 0x18 ;  /* 0x00000018a50d7836 */ /* 0x040fe20000000000 */
[----:B------:R-:W0:Y:S01]  /*0590*/  I2F.RP R7, R12 ;  /* 0x0000000c00077306 */ /* 0x000e220000209400 */
[----:B------:R-:W-:Y:S01]  /*05a0*/  ISETP.GE.AND P1, PT, R234, RZ, PT ;  /* 0x000000ffea00720c */ /* 0x000fe20003f26270 */
[C---:B------:R-:W-:Y:S01]  /*05b0*/  VIADD R15, R165.reuse, 0x17 ;  /* 0x00000017a50f7836 */ /* 0x040fe20000000000 */
[----:B------:R-:W-:Y:S01]  /*05c0*/  IABS R44, R165 ;  /* 0x000000a5002c7213 */ /* 0x000fe20000000000 */
[C---:B------:R-:W-:Y:S01]  /*05d0*/  VIADD R17, R165.reuse, 0x16 ;  /* 0x00000016a5117836 */ /* 0x040fe20000000000 */
[----:B------:R-:W-:Y:S01]  /*05e0*/  IABS R16, R13 ;  /* 0x0000000d00107213 */ /* 0x000fe20000000000 */
[C---:B------:R-:W-:Y:S01]  /*05f0*/  VIADD R25, R165.reuse, 0x14 ;  /* 0x00000014a5197836 */ /* 0x040fe20000000000 */
[----:B------:R-:W1:Y:S01]  /*0600*/  LDCU UR6, c[0x0][0x3ac] ;  /* 0x00007580ff0677ac */ /* 0x000e620008000800 */
[----:B------:R-:W2:Y:S01]  /*0610*/  I2F.RP R6, R39 ;  /* 0x0000002700067306 */ /* 0x000ea20000209400 */
[C---:B------:R-:W-:Y:S01]  /*0620*/  VIADD R29, R165.reuse, 0x12 ;  /* 0x00000012a51d7836 */ /* 0x040fe20000000000 */
[C---:B------:R-:W-:Y:S01]  /*0630*/  LOP3.LUT R237, R0.reuse, 0x34, RZ, 0xfc, !PT ;  /* 0x0000003400ed7812 */ /* 0x040fe200078efcff */
[C---:B------:R-:W-:Y:S01]  /*0640*/  VIADD R27, R165.reuse, 0x13 ;  /* 0x00000013a51b7836 */ /* 0x040fe20000000000 */
[----:B------:R-:W-:Y:S01]  /*0650*/  IABS R22, R25 ;  /* 0x0000001900167213 */ /* 0x000fe20000000000 */
[C---:B------:R-:W-:Y:S01]  /*0660*/  VIADD R35, R165.reuse, 0xf ;  /* 0x0000000fa5237836 */ /* 0x040fe20000000000 */
[----:B------:R-:W-:Y:S01]  /*0670*/  IABS R26, R29 ;  /* 0x0000001d001a7213 */ /* 0x000fe20000000000 */
[C---:B------:R-:W-:Y:S01]  /*0680*/  VIADD R33, R165.reuse, 0x10 ;  /* 0x00000010a5217836 */ /* 0x040fe20000000000 */
[----:B0-----:R-:W0:Y:S01]  /*0690*/  MUFU.RCP R7, R7 ;  /* 0x0000000700077308 */ /* 0x001e220000001000 */
[----:B------:R-:W-:Y:S01]  /*06a0*/  IABS R24, R27 ;  /* 0x0000001b00187213 */ /* 0x000fe20000000000 */
[C---:B------:R-:W-:Y:S01]  /*06b0*/  VIADD R38, R165.reuse, 0xd ;  /* 0x0000000da5267836 */ /* 0x040fe20000000000 */
[----:B------:R-:W3:Y:S01]  /*06c0*/  LDCU UR4, c[0x0][0x3b0] ;  /* 0x00007600ff0477ac */ /* 0x000ee20008000800 */
[C---:B------:R-:W-:Y:S01]  /*06d0*/  VIADD R37, R165.reuse, 0xe ;  /* 0x0000000ea5257836 */ /* 0x040fe20000000000 */
[C---:B------:R-:W-:Y:S01]  /*06e0*/  LOP3.LUT R236, R0.reuse, 0x38, RZ, 0xfc, !PT ;  /* 0x0000003800ec7812 */ /* 0x040fe200078efcff */
[C---:B------:R-:W-:Y:S01]  /*06f0*/  VIADD R43, R165.reuse, 0xc ;  /* 0x0000000ca52b7836 */ /* 0x040fe20000000000 */
[----:B------:R-:W4:Y:S01]  /*0700*/  LDCU UR5, c[0x0][0x3a4] ;  /* 0x00007480ff0577ac */ /* 0x000f220008000800 */
[----:B--2---:R-:W2:Y:S01]  /*0710*/  MUFU.RCP R6, R6 ;  /* 0x0000000600067308 */ /* 0x004ea20000001000 */
[C---:B------:R-:W-:Y:S01]  /*0720*/  VIADD R45, R165.reuse, 0xb ;  /* 0x0000000ba52d7836 */ /* 0x040fe20000000000 */
[C---:B------:R-:W-:Y:S01]  /*0730*/  LOP3.LUT R235, R0.reuse, 0x40, RZ, 0xfc, !PT ;  /* 0x0000004000eb7812 */ /* 0x040fe200078efcff */
[C---:B------:R-:W-:Y:S01]  /*0740*/  VIADD R46, R165.reuse, 0xa ;  /* 0x0000000aa52e7836 */ /* 0x040fe20000000000 */
[----:B------:R-:W5:Y:S01]  /*0750*/  LDCU.64 UR8, c[0x0][0x380] ;  /* 0x00007000ff0877ac */ /* 0x000f620008000a00 */
[C---:B------:R-:W-:Y:S01]  /*0760*/  VIADD R47, R165.reuse, 0x9 ;  /* 0x00000009a52f7836 */ /* 0x040fe20000000000 */
[C---:B------:R-:W-:Y:S01]  /*0770*/  LOP3.LUT R241, R0.reuse, 0x28, RZ, 0xfc, !PT ;  /* 0x0000002800f17812 */ /* 0x040fe200078efcff */
[----:B------:R-:W-:Y:S01]  /*0780*/  VIADD R48, R165, 0x8 ;  /* 0x00000008a5307836 */ /* 0x000fe20000000000 */
[----:B------:R-:W-:Y:S01]  /*0790*/  IABS R32, R46 ;  /* 0x0000002e00207213 */ /* 0x000fe20000000000 */
[----:B0-----:R-:W-:Y:S01]  /*07a0*/  VIADD R4, R7, 0xffffffe ;  /* 0x0ffffffe07047836 */ /* 0x001fe20000000000 */
[----:B------:R-:W-:Y:S01]  /*07b0*/  IABS R7, R234 ;  /* 0x000000ea00077213 */ /* 0x000fe20000000000 */
[C---:B------:R-:W-:Y:S01]  /*07c0*/  VIADD R49, R165.reuse, 0x7 ;  /* 0x00000007a5317836 */ /* 0x040fe20000000000 */
[----:B------:R-:W-:Y:S01]  /*07d0*/  IABS R34, R47 ;  /* 0x0000002f00227213 */ /* 0x000fe20000000000 */
[----:B------:R0:W1:Y:S01]  /*07e0*/  F2I.FTZ.U32.TRUNC.NTZ R5, R4 ;  /* 0x0000000400057305 */ /* 0x000062000021f000 */
[----:B------:R-:W-:Y:S01]  /*07f0*/  IABS R36, R48 ;  /* 0x0000003000247213 */ /* 0x000fe20000000000 */
[C---:B------:R-:W-:Y:S01]  /*0800*/  VIADD R50, R165.reuse, 0x6 ;  /* 0x00000006a5327836 */ /* 0x040fe20000000000 */
[----:B------:R-:W-:Y:S01]  /*0810*/  LOP3.LUT R240, R0, 0x2c, RZ, 0xfc, !PT ;  /* 0x0000002c00f07812 */ /* 0x000fe200078efcff */
[----:B--2---:R-:W-:Y:S01]  /*0820*/  VIADD R2, R6, 0xffffffe ;  /* 0x0ffffffe06027836 */ /* 0x004fe20000000000 */
[C---:B------:R-:W-:Y:S01]  /*0830*/  LOP3.LUT R238, R0.reuse, 0x30, RZ, 0xfc, !PT ;  /* 0x0000003000ee7812 */ /* 0x040fe200078efcff */
[C---:B------:R-:W-:Y:S01]  /*0840*/  VIADD R51, R165.reuse, 0x5 ;  /* 0x00000005a5337836 */ /* 0x040fe20000000000 */
[C---:B------:R-:W-:Y:S01]  /*0850*/  LOP3.LUT R244, R0.reuse, 0x1c, RZ, 0xfc, !PT ;  /* 0x0000001c00f47812 */ /* 0x040fe200078efcff */
[----:B------:R-:W2:Y:S01]  /*0860*/  F2I.FTZ.U32.TRUNC.NTZ R3, R2 ;  /* 0x0000000200037305 */ /* 0x000ea2000021f000 */
[----:B0-----:R-:W-:Y:S01]  /*0870*/  IMAD.MOV.U32 R4, RZ, RZ, RZ ;  /* 0x000000ffff047224 */ /* 0x001fe200078e00ff */
[C---:B------:R-:W-:Y:S01]  /*0880*/  LOP3.LUT R243, R0.reuse, 0x20, RZ, 0xfc, !PT ;  /* 0x0000002000f37812 */ /* 0x040fe200078efcff */
[C---:B------:R-:W-:Y:S01]  /*0890*/  VIADD R53, R165.reuse, 0x3 ;  /* 0x00000003a5357836 */ /* 0x040fe20000000000 */
[C---:B------:R-:W-:Y:S01]  /*08a0*/  LOP3.LUT R242, R0.reuse, 0x24, RZ, 0xfc, !PT ;  /* 0x0000002400f27812 */ /* 0x040fe200078efcff */
[C---:B------:R-:W-:Y:S01]  /*08b0*/  VIADD R55, R165.reuse, 0x1 ;  /* 0x00000001a5377836 */ /* 0x040fe20000000000 */
[C---:B------:R-:W-:Y:S01]  /*08c0*/  LOP3.LUT R247, R0.reuse, 0x10, RZ, 0xfc, !PT ;  /* 0x0000001000f77812 */ /* 0x040fe200078efcff */
[--C-:B-1----:R-:W-:Y:S01]  /*08d0*/  IMAD.MOV R9, RZ, RZ, -R5.reuse ;  /* 0x000000ffff097224 */ /* 0x102fe200078e0a05 */
[C---:B------:R-:W-:Y:S01]  /*08e0*/  LOP3.LUT R246, R0.reuse, 0x14, RZ, 0xfc, !PT ;  /* 0x0000001400f67812 */ /* 0x040fe200078efcff */
[----:B------:R-:W-:Y:S01]  /*08f0*/  VIADD R52, R165, 0x4 ;  /* 0x00000004a5347836 */ /* 0x000fe20000000000 */
[----:B------:R-:W-:Y:S01]  /*0900*/  IABS R42, R55 ;  /* 0x00000037002a7213 */ /* 0x000fe20000000000 */
[----:B------:R-:W-:Y:S01]  /*0910*/  IMAD R9, R9, R12, RZ ;  /* 0x0000000c09097224 */ /* 0x000fe200078e02ff */
[----:B------:R-:W-:Y:S01]  /*0920*/  LOP3.LUT R245, R0, 0x18, RZ, 0xfc, !PT ;  /* 0x0000001800f57812 */ /* 0x000fe200078efcff */
[----:B------:R-:W-:Y:S01]  /*0930*/  VIADD R54, R165, 0x2 ;  /* 0x00000002a5367836 */ /* 0x000fe20000000000 */
[----:B------:R-:W-:Y:S01]  /*0940*/  LEA.HI R232, R233, 0x7c, RZ, 0x1c ;  /* 0x0000007ce9e87811 */ /* 0x000fe200078fe0ff */
[----:B------:R-:W-:Y:S01]  /*0950*/  IMAD.HI.U32 R5, R5, R9, R4 ;  /* 0x0000000905057227 */ /* 0x000fe200078e0004 */
[----:B------:R-:W-:-:S02]  /*0960*/  LEA.HI R231, R233, 0x3c, RZ, 0x1c ;  /* 0x0000003ce9e77811 */ /* 0x000fc400078fe0ff */
[----:B------:R-:W-:Y:S02]  /*0970*/  CS2R R140, SRZ ;  /* 0x00000000008c7805 */ /* 0x000fe4000001ff00 */
[----:B------:R-:W-:Y:S01]  /*0980*/  IABS R40, R54 ;  /* 0x0000003600287213 */ /* 0x000fe20000000000 */
[----:B--2---:R-:W-:Y:S01]  /*0990*/  IMAD.MOV R6, RZ, RZ, -R3 ;  /* 0x000000ffff067224 */ /* 0x004fe200078e0a03 */
[C---:B------:R-:W-:Y:S01]  /*09a0*/  LOP3.LUT R230, R0.reuse, 0x78, RZ, 0xfc, !PT ;  /* 0x0000007800e67812 */ /* 0x040fe200078efcff */
[----:B------:R-:W-:Y:S01]  /*09b0*/  IMAD.HI.U32 R5, R5, R7, RZ ;  /* 0x0000000705057227 */ /* 0x000fe200078e00ff */
[C---:B------:R-:W-:Y:S02]  /*09c0*/  LOP3.LUT R229, R0.reuse, 0x74, RZ, 0xfc, !PT ;  /* 0x0000007400e57812 */ /* 0x040fe400078efcff */
[----:B------:R-:W-:Y:S02]  /*09d0*/  CS2R R142, SRZ ;  /* 0x00000000008e7805 */ /* 0x000fe4000001ff00 */
[C---:B------:R-:W-:Y:S01]  /*09e0*/  LOP3.LUT R228, R0.reuse, 0x70, RZ, 0xfc, !PT ;  /* 0x0000007000e47812 */ /* 0x040fe200078efcff */
[----:B------:R-:W-:Y:S01]  /*09f0*/  IMAD.MOV R2, RZ, RZ, -R5 ;  /* 0x000000ffff027224 */ /* 0x000fe200078e0a05 */
[C---:B------:R-:W-:Y:S01]  /*0a00*/  LOP3.LUT R227, R0.reuse, 0x6c, RZ, 0xfc, !PT ;  /* 0x0000006c00e37812 */ /* 0x040fe200078efcff */
[C---:B------:R-:W-:Y:S01]  /*0a10*/  VIADD R4, R165.reuse, 0x1f ;  /* 0x0000001fa5047836 */ /* 0x040fe20000000000 */
[----:B------:R-:W-:Y:S01]  /*0a20*/  LOP3.LUT R226, R0, 0x68, RZ, 0xfc, !PT ;  /* 0x0000006800e27812 */ /* 0x000fe200078efcff */
[----:B------:R-:W-:Y:S01]  /*0a30*/  IMAD R7, R12, R2, R7 ;  /* 0x000000020c077224 */ /* 0x000fe200078e0207 */
[----:B------:R-:W-:Y:S01]  /*0a40*/  LOP3.LUT R225, R0, 0x64, RZ, 0xfc, !PT ;  /* 0x0000006400e17812 */ /* 0x000fe200078efcff */
[----:B------:R-:W-:Y:S01]  /*0a50*/  IMAD R5, R6, R39, RZ ;  /* 0x0000002706057224 */ /* 0x000fe200078e02ff */
[----:B------:R-:W-:Y:S01]  /*0a60*/  IABS R6, R4 ;  /* 0x0000000400067213 */ /* 0x000fe20000000000 */
[----:B------:R-:W-:Y:S01]  /*0a70*/  IMAD.MOV.U32 R2, RZ, RZ, RZ ;  /* 0x000000ffff027224 */ /* 0x000fe200078e00ff */
[----:B------:R-:W-:Y:S01]  /*0a80*/  ISETP.GT.U32.AND P0, PT, R12, R7, PT ;  /* 0x000000070c00720c */ /* 0x000fe20003f04070 */
[----:B------:R-:W-:Y:S01]  /*0a90*/  VIADD R9, R165, 0x1e ;  /* 0x0000001ea5097836 */ /* 0x000fe20000000000 */
[----:B------:R-:W-:Y:S01]  /*0aa0*/  ISETP.GE.AND P3, PT, R4, RZ, PT ;  /* 0x000000ff0400720c */ /* 0x000fe20003f66270 */
[----:B------:R-:W-:Y:S01]  /*0ab0*/  IMAD.HI.U32 R3, R3, R5, R2 ;  /* 0x0000000503037227 */ /* 0x000fe200078e0002 */
[----:B------:R-:W-:-:S02]  /*0ac0*/  LOP3.LUT R224, R0, 0x60, RZ, 0xfc, !PT ;  /* 0x0000006000e07812 */ /* 0x000fc400078efcff */
[----:B------:R-:W-:Y:S02]  /*0ad0*/  CS2R R120, SRZ ;  /* 0x0000000000787805 */ /* 0x000fe4000001ff00 */
[----:B------:R-:W-:Y:S01]  /*0ae0*/  IABS R8, R9 ;  /* 0x0000000900087213 */ /* 0x000fe20000000000 */
[----:B------:R-:W-:Y:S01]  /*0af0*/  IMAD.SHL.U32 R252, R233, 0x2, RZ ;  /* 0x00000002e9fc7824 */ /* 0x000fe200078e00ff */
[----:B------:R-:W-:Y:S01]  /*0b00*/  ISETP.GE.AND P6, PT, R9, RZ, PT ;  /* 0x000000ff0900720c */ /* 0x000fe20003fc6270 */
[----:B------:R-:W-:Y:S01]  /*0b10*/  IMAD.HI.U32 R2, R3, R6, RZ ;  /* 0x0000000603027227 */ /* 0x000fe200078e00ff */
[C---:B------:R-:W-:Y:S02]  /*0b20*/  LOP3.LUT R223, R0.reuse, 0x5c, RZ, 0xfc, !PT ;  /* 0x0000005c00df7812 */ /* 0x040fe400078efcff */
[----:B------:R-:W-:Y:S02]  /*0b30*/  CS2R R122, SRZ ;  /* 0x00000000007a7805 */ /* 0x000fe4000001ff00 */
[C---:B------:R-:W-:Y:S01]  /*0b40*/  LOP3.LUT R222, R0.reuse, 0x58, RZ, 0xfc, !PT ;  /* 0x0000005800de7812 */ /* 0x040fe200078efcff */
[----:B------:R-:W-:Y:S01]  /*0b50*/  IMAD.MOV R2, RZ, RZ, -R2 ;  /* 0x000000ffff027224 */ /* 0x000fe200078e0a02 */
[C---:B------:R-:W-:Y:S01]  /*0b60*/  LOP3.LUT R220, R0.reuse, 0x54, RZ, 0xfc, !PT ;  /* 0x0000005400dc7812 */ /* 0x040fe200078efcff */
[----:B------:R-:W-:Y:S01]  /*0b70*/  @!P0 IMAD.IADD R7, R7, 0x1, -R12 ;  /* 0x0000000107078824 */ /* 0x000fe200078e0a0c */
[C---:B------:R-:W-:Y:S01]  /*0b80*/  LOP3.LUT R219, R0.reuse, 0x50, RZ, 0xfc, !PT ;  /* 0x0000005000db7812 */ /* 0x040fe200078efcff */
[----:B------:R-:W-:Y:S01]  /*0b90*/  IMAD R5, R39, R2, R6 ;  /* 0x0000000227057224 */ /* 0x000fe200078e0206 */
[----:B------:R-:W-:Y:S01]  /*0ba0*/  LOP3.LUT R218, R0, 0x4c, RZ, 0xfc, !PT ;  /* 0x0000004c00da7812 */ /* 0x000fe200078efcff */
[----:B------:R-:W-:Y:S01]  /*0bb0*/  IMAD.HI.U32 R2, R3, R8, RZ ;  /* 0x0000000803027227 */ /* 0x000fe200078e00ff */
[----:B------:R-:W-:Y:S01]  /*0bc0*/  ISETP.GT.U32.AND P2, PT, R12, R7, PT ;  /* 0x000000070c00720c */ /* 0x000fe20003f44070 */
[----:B------:R-:W0:Y:S01]  /*0bd0*/  LDCU UR10, c[0x0][0x3a0] ;  /* 0x00007400ff0a77ac */ /* 0x000e220008000800 */
[----:B------:R-:W-:Y:S01]  /*0be0*/  ISETP.GT.U32.AND P0, PT, R39, R5, PT ;  /* 0x000000052700720c */ /* 0x000fe20003f04070 */
[----:B------:R-:W-:Y:S01]  /*0bf0*/  IMAD.MOV R2, RZ, RZ, -R2 ;  /* 0x000000ffff027224 */ /* 0x000fe200078e0a02 */
[C---:B------:R-:W-:Y:S01]  /*0c00*/  LOP3.LUT R217, R0.reuse, 0x48, RZ, 0xfc, !PT ;  /* 0x0000004800d97812 */ /* 0x040fe200078efcff */
[----:B------:R-:W-:Y:S01]  /*0c10*/  VIADD R6, R165, 0x1d ;  /* 0x0000001da5067836 */ /* 0x000fe20000000000 */
[C---:B------:R-:W-:Y:S01]  /*0c20*/  LOP3.LUT R166, R0.reuse, 0x44, RZ, 0xfc, !PT ;  /* 0x0000004400a67812 */ /* 0x040fe200078efcff */
[----:B------:R-:W-:Y:S01]  /*0c30*/  IMAD R4, R39, R2, R8 ;  /* 0x0000000227047224 */ /* 0x000fe200078e0208 */
[----:B------:R-:W-:Y:S01]  /*0c40*/  LOP3.LUT R250, R0, 0x4, RZ, 0xfc, !PT ;  /* 0x0000000400fa7812 */ /* 0x000fe200078efcff */
[----:B------:R-:W-:Y:S01]  /*0c50*/  IMAD.SHL.U32 R251, R233, 0x40, RZ ;  /* 0x00000040e9fb7824 */ /* 0x000fe200078e00ff */
[----:B------:R-:W-:-:S02]  /*0c60*/  IABS R10, R6 ;  /* 0x00000006000a7213 */ /* 0x000fc40000000000 */
[----:B------:R-:W-:Y:S01]  /*0c70*/  ISETP.GT.U32.AND P4, PT, R39, R4, PT ;  /* 0x000000042700720c */ /* 0x000fe20003f84070 */
[----:B------:R-:W-:Y:S01]  /*0c80*/  @!P2 IMAD.IADD R7, R7, 0x1, -R12 ;  /* 0x000000010707a824 */ /* 0x000fe200078e0a0c */
[----:B------:R-:W-:Y:S01]  /*0c90*/  ISETP.GE.AND P5, PT, R6, RZ, PT ;  /* 0x000000ff0600720c */ /* 0x000fe20003fa6270 */
[----:B------:R-:W-:Y:S01]  /*0ca0*/  @!P0 IMAD.IADD R5, R5, 0x1, -R39 ;  /* 0x0000000105058824 */ /* 0x000fe200078e0a27 */
[----:B------:R-:W-:Y:S01]  /*0cb0*/  ISETP.NE.AND P0, PT, R30, RZ, PT ;  /* 0x000000ff1e00720c */ /* 0x000fe20003f05270 */
[----:B------:R-:W-:Y:S01]  /*0cc0*/  IMAD.MOV.U32 R2, RZ, RZ, R7 ;  /* 0x000000ffff027224 */ /* 0x000fe200078e0007 */
[C---:B------:R-:W-:Y:S01]  /*0cd0*/  LOP3.LUT R249, R0.reuse, 0x8, RZ, 0xfc, !PT ;  /* 0x0000000800f97812 */ /* 0x040fe200078efcff */
[----:B------:R-:W-:Y:S01]  /*0ce0*/  VIADD R7, R165, 0x1c ;  /* 0x0000001ca5077836 */ /* 0x000fe20000000000 */
[----:B------:R-:W-:Y:S01]  /*0cf0*/  ISETP.GT.U32.AND P2, PT, R39, R5, PT ;  /* 0x000000052700720c */ /* 0x000fe20003f44070 */
[----:B------:R-:W-:Y:S01]  /*0d00*/  IMAD.HI.U32 R6, R3, R10, RZ ;  /* 0x0000000a03067227 */ /* 0x000fe200078e00ff */
[----:B------:R-:W-:-:S02]  /*0d10*/  LOP3.LUT R248, R0, 0xc, RZ, 0xfc, !PT ;  /* 0x0000000c00f87812 */ /* 0x000fc400078efcff */
[----:B------:R-:W-:Y:S01]  /*0d20*/  IABS R8, R7 ;  /* 0x0000000700087213 */ /* 0x000fe20000000000 */
[----:B------:R-:W-:Y:S02]  /*0d30*/  IMAD.MOV R6, RZ, RZ, -R6 ;  /* 0x000000ffff067224 */ /* 0x000fe400078e0a06 */
[----:B------:R-:W-:Y:S01]  /*0d40*/  @!P1 IMAD.MOV R2, RZ, RZ, -R2 ;  /* 0x000000ffff029224 */ /* 0x000fe200078e0a02 */
[----:B------:R-:W-:Y:S01]  /*0d50*/  ISETP.GE.AND P1, PT, R7, RZ, PT ;  /* 0x000000ff0700720c */ /* 0x000fe20003f26270 */
[--C-:B------:R-:W-:Y:S01]  /*0d60*/  @!P4 IMAD.IADD R4, R4, 0x1, -R39.reuse ;  /* 0x000000010404c824 */ /* 0x100fe200078e0a27 */
[----:B------:R-:W-:Y:S01]  /*0d70*/  @!P0 LOP3.LUT R2, RZ, R30, RZ, 0x33, !PT ;  /* 0x0000001eff028212 */ /* 0x000fe200078e33ff */
[----:B------:R-:W-:Y:S02]  /*0d80*/  VIADD R7, R165, 0x1b ;  /* 0x0000001ba5077836 */ /* 0x000fe40000000000 */
[C---:B------:R-:W-:Y:S01]  /*0d90*/  IMAD R6, R39.reuse, R6, R10 ;  /* 0x0000000627067224 */ /* 0x040fe200078e020a */
[----:B------:R-:W-:Y:S01]  /*0da0*/  ISETP.GT.U32.AND P4, PT, R39, R4, PT ;  /* 0x000000042700720c */ /* 0x000fe20003f84070 */
[----:B------:R-:W-:Y:S01]  /*0db0*/  IMAD.MOV.U32 R10, RZ, RZ, R8 ;  /* 0x000000ffff0a7224 */ /* 0x000fe200078e0008 */
[----:B------:R-:W-:Y:S01]  /*0dc0*/  ISETP.GE.AND P0, PT, R7, RZ, PT ;  /* 0x000000ff0700720c */ /* 0x000fe20003f06270 */
[----:B------:R-:W-:Y:S01]  /*0dd0*/  @!P2 IMAD.IADD R5, R5, 0x1, -R39 ;  /* 0x000000010505a824 */ /* 0x000fe200078e0a27 */
[----:B------:R-:W-:Y:S01]  /*0de0*/  IABS R12, R7 ;  /* 0x00000007000c7213 */ /* 0x000fe20000000000 */
[----:B------:R-:W-:Y:S01]  /*0df0*/  IMAD.HI.U32 R7, R3, R10, RZ ;  /* 0x0000000a03077227 */ /* 0x000fe200078e00ff */
[----:B------:R-:W-:-:S03]  /*0e00*/  ISETP.GT.U32.AND P2, PT, R39, R6, PT ;  /* 0x000000062700720c */ /* 0x000fc60003f44070 */
[----:B------:R-:W-:Y:S02]  /*0e10*/  IMAD.MOV R9, RZ, RZ, -R7 ;  /* 0x000000ffff097224 */ /* 0x000fe400078e0a07 */
[----:B------:R-:W-:-:S04]  /*0e20*/  IMAD.HI.U32 R7, R3, R12, RZ ;  /* 0x0000000c03077227 */ /* 0x000fc800078e00ff */
[----:B------:R-:W-:Y:S02]  /*0e30*/  VIADD R8, R165, 0x1a ;  /* 0x0000001aa5087836 */ /* 0x000fe40000000000 */
[----:B------:R-:W-:Y:S02]  /*0e40*/  IMAD.MOV R7, RZ, RZ, -R7 ;  /* 0x000000ffff077224 */ /* 0x000fe400078e0a07 */
[----:B------:R-:W-:Y:S01]  /*0e50*/  @!P3 IMAD.MOV R5, RZ, RZ, -R5 ;  /* 0x000000ffff05b224 */ /* 0x000fe200078e0a05 */
[----:B------:R-:W-:Y:S01]  /*0e60*/  ISETP.GE.AND P3, PT, R8, RZ, PT ;  /* 0x000000ff0800720c */ /* 0x000fe20003f66270 */
[--C-:B------:R-:W-:Y:S01]  /*0e70*/  @!P4 IMAD.IADD R4, R4, 0x1, -R39.reuse ;  /* 0x000000010404c824 */ /* 0x100fe200078e0a27 */
[----:B------:R-:W-:Y:S01]  /*0e80*/  IABS R14, R8 ;  /* 0x00000008000e7213 */ /* 0x000fe20000000000 */
[C---:B------:R-:W-:Y:S02]  /*0e90*/  IMAD R8, R39.reuse, R9, R10 ;  /* 0x0000000927087224 */ /* 0x040fe400078e020a */
[C---:B------:R-:W-:Y:S01]  /*0ea0*/  IMAD R10, R39.reuse, R7, R12 ;  /* 0x00000007270a7224 */ /* 0x040fe200078e020c */
[----:B------:R-:W-:Y:S01]  /*0eb0*/  IABS R12, R11 ;  /* 0x0000000b000c7213 */ /* 0x000fe20000000000 */
[----:B------:R-:W-:Y:S01]  /*0ec0*/  @!P2 IMAD.IADD R6, R6, 0x1, -R39 ;  /* 0x000000010606a824 */ /* 0x000fe200078e0a27 */
[----:B------:R-:W-:Y:S01]  /*0ed0*/  ISETP.GT.U32.AND P4, PT, R39, R8, PT ;  /* 0x000000082700720c */ /* 0x000fe20003f84070 */
[----:B------:R-:W-:-:S02]  /*0ee0*/  IMAD.MOV.U32 R7, RZ, RZ, R4 ;  /* 0x000000ffff077224 */ /* 0x000fc400078e0004 */
[----:B------:R-:W-:Y:S01]  /*0ef0*/  IMAD.HI.U32 R9, R3, R14, RZ ;  /* 0x0000000e03097227 */ /* 0x000fe200078e00ff */
[----:B------:R-:W-:-:S03]  /*0f00*/  ISETP.GT.U32.AND P2, PT, R39, R6, PT ;  /* 0x000000062700720c */ /* 0x000fc60003f44070 */
[----:B------:R-:W-:Y:S01]  /*0f10*/  @!P6 IMAD.MOV R7, RZ, RZ, -R7 ;  /* 0x000000ffff07e224 */ /* 0x000fe200078e0a07 */
[----:B------:R-:W-:Y:S01]  /*0f20*/  ISETP.GT.U32.AND P6, PT, R39, R10, PT ;  /* 0x0000000a2700720c */ /* 0x000fe20003fc4070 */
[----:B------:R-:W-:Y:S02]  /*0f30*/  IMAD.MOV R9, RZ, RZ, -R9 ;  /* 0x000000ffff097224 */ /* 0x000fe400078e0a09 */
[----:B------:R-:W-:Y:S02]  /*0f40*/  VIADD R30, R165, 0x11 ;  /* 0x00000011a51e7836 */ /* 0x000fe40000000000 */
[----:B------:R-:W-:Y:S01]  /*0f50*/  IMAD R4, R39, R9, R14 ;  /* 0x0000000927047224 */ /* 0x000fe200078e020e */
[----:B------:R-:W-:Y:S01]  /*0f60*/  IABS R14, R15 ;  /* 0x0000000f000e7213 */ /* 0x000fe20000000000 */
[--C-:B------:R-:W-:Y:S01]  /*0f70*/  @!P4 IMAD.IADD R8, R8, 0x1, -R39.reuse ;  /* 0x000000010808c824 */ /* 0x100fe200078e0a27 */
[----:B------:R-:W-:Y:S01]  /*0f80*/  IABS R28, R30 ;  /* 0x0000001e001c7213 */ /* 0x000fe20000000000 */
[----:B------:R-:W-:Y:S01]  /*0f90*/  @!P2 IMAD.IADD R6, R6, 0x1, -R39 ;  /* 0x000000010606a824 */ /* 0x000fe200078e0a27 */
[----:B------:R-:W-:Y:S01]  /*0fa0*/  ISETP.GE.AND P2, PT, R11, RZ, PT ;  /* 0x000000ff0b00720c */ /* 0x000fe20003f46270 */
[----:B------:R-:W-:Y:S01]  /*0fb0*/  IMAD.HI.U32 R11, R3, R16, RZ ;  /* 0x00000010030b7227 */ /* 0x000fe200078e00ff */
[----:B------:R-:W-:-:S03]  /*0fc0*/  ISETP.GT.U32.AND P4, PT, R39, R8, PT ;  /* 0x000000082700720c */ /* 0x000fc60003f84070 */
[----:B------:R-:W-:Y:S02]  /*0fd0*/  @!P6 IMAD.IADD R10, R10, 0x1, -R39 ;  /* 0x000000010a0ae824 */ /* 0x000fe400078e0a27 */
[----:B------:R-:W-:Y:S02]  /*0fe0*/  IMAD.MOV.U32 R9, RZ, RZ, R6 ;  /* 0x000000ffff097224 */ /* 0x000fe400078e0006 */
[----:B------:R-:W-:Y:S01]  /*0ff0*/  IMAD.HI.U32 R6, R3, R12, RZ ;  /* 0x0000000c03067227 */ /* 0x000fe200078e00ff */
[----:B------:R-:W-:-:S03]  /*1000*/  ISETP.GT.U32.AND P6, PT, R39, R10, PT ;  /* 0x0000000a2700720c */ /* 0x000fc60003fc4070 */
[----:B------:R-:W-:Y:S02]  /*1010*/  IMAD.MOV R6, RZ, RZ, -R6 ;  /* 0x000000ffff067224 */ /* 0x000fe400078e0a06 */
[----:B------:R-:W-:Y:S02]  /*1020*/  IMAD.MOV R11, RZ, RZ, -R11 ;  /* 0x000000ffff0b7224 */ /* 0x000fe400078e0a0b */
[C---:B------:R-:W-:Y:S02]  /*1030*/  IMAD R6, R39.reuse, R6, R12 ;  /* 0x0000000627067224 */ /* 0x040fe400078e020c */
[----:B------:R-:W-:Y:S01]  /*1040*/  IMAD R12, R39, R11, R16 ;  /* 0x0000000b270c7224 */ /* 0x000fe200078e0210 */
[----:B------:R-:W-:Y:S01]  /*1050*/  IABS R16, R17 ;  /* 0x0000001100107213 */ /* 0x000fe20000000000 */
[----:B------:R-:W-:-:S04]  /*1060*/  IMAD.HI.U32 R11, R3, R14, RZ ;  /* 0x0000000e030b7227 */ /* 0x000fc800078e00ff */
[----:B------:R-:W-:Y:S01]  /*1070*/  @!P6 IMAD.IADD R10, R10, 0x1, -R39 ;  /* 0x000000010a0ae824 */ /* 0x000fe200078e0a27 */
[C---:B------:R-:W-:Y:S01]  /*1080*/  ISETP.GT.U32.AND P6, PT, R39.reuse, R12, PT ;  /* 0x0000000c2700720c */ /* 0x040fe20003fc4070 */
[----:B------:R-:W-:Y:S02]  /*1090*/  IMAD.MOV R11, RZ, RZ, -R11 ;  /* 0x000000ffff0b7224 */ /* 0x000fe400078e0a0b */
[----:B------:R-:W-:Y:S01]  /*10a0*/  @!P5 IMAD.MOV R9, RZ, RZ, -R9 ;  /* 0x000000ffff09d224 */ /* 0x000fe200078e0a09 */
[C---:B------:R-:W-:Y:S01]  /*10b0*/  ISETP.GT.U32.AND P5, PT, R39.reuse, R4, PT ;  /* 0x000000042700720c */ /* 0x040fe20003fa4070 */
[----:B------:R-:W-:Y:S01]  /*10c0*/  @!P4 IMAD.IADD R8, R8, 0x1, -R39 ;  /* 0x000000010808c824 */ /* 0x000fe200078e0a27 */
[C---:B------:R-:W-:Y:S01]  /*10d0*/  ISETP.GT.U32.AND P4, PT, R39.reuse, R6, PT ;  /* 0x000000062700720c */ /* 0x040fe20003f84070 */
[----:B------:R-:W-:Y:S02]  /*10e0*/  IMAD R14, R39, R11, R14 ;  /* 0x0000000b270e7224 */ /* 0x000fe400078e020e */
[----:B------:R-:W-:Y:S01]  /*10f0*/  @!P1 IMAD.MOV R8, RZ, RZ, -R8 ;  /* 0x000000ffff089224 */ /* 0x000fe200078e0a08 */
[----:B------:R-:W-:Y:S01]  /*1100*/  ISETP.GE.AND P1, PT, R13, RZ, PT ;  /* 0x000000ff0d00720c */ /* 0x000fe20003f26270 */
[----:B------:R-:W-:-:S04]  /*1110*/  IMAD.HI.U32 R13, R3, R16, RZ ;  /* 0x00000010030d7227 */ /* 0x000fc800078e00ff */
[----:B------:R-:W-:Y:S02]  /*1120*/  @!P6 IMAD.IADD R12, R12, 0x1, -R39 ;  /* 0x000000010c0ce824 */ /* 0x000fe400078e0a27 */
[----:B------:R-:W-:Y:S02]  /*1130*/  IMAD.MOV R13, RZ, RZ, -R13 ;  /* 0x000000ffff0d7224 */ /* 0x000fe400078e0a0d */
[----:B------:R-:W-:Y:S01]  /*1140*/  @!P0 IMAD.MOV R10, RZ, RZ, -R10 ;  /* 0x000000ffff0a8224 */ /* 0x000fe200078e0a0a */
[----:B------:R-:W-:Y:S01]  /*1150*/  ISETP.GT.U32.AND P6, PT, R39, R12, PT ;  /* 0x0000000c2700720c */ /* 0x000fe20003fc4070 */
[--C-:B------:R-:W-:Y:S01]  /*1160*/  @!P5 IMAD.IADD R4, R4, 0x1, -R39.reuse ;  /* 0x000000010404d824 */ /* 0x100fe200078e0a27 */
[----:B------:R-:W-:Y:S01]  /*1170*/  ISETP.GE.AND P0, PT, R15, RZ, PT ;  /* 0x000000ff0f00720c */ /* 0x000fe20003f06270 */
[----:B------:R-:W-:Y:S02]  /*1180*/  @!P4 IMAD.IADD R6, R6, 0x1, -R39 ;  /* 0x000000010606c824 */ /* 0x000fe400078e0a27 */
[C---:B------:R-:W-:Y:S01]  /*1190*/  IMAD R15, R39.reuse, R13, R16 ;  /* 0x0000000d270f7224 */ /* 0x040fe200078e0210 */
[----:B------:R-:W-:Y:S01]  /*11a0*/  ISETP.GT.U32.AND P5, PT, R39, R4, PT ;  /* 0x000000042700720c */ /* 0x000fe20003fa4070 */
[----:B------:R-:W-:Y:S01]  /*11b0*/  VIADD R11, R165, 0x15 ;  /* 0x00000015a50b7836 */ /* 0x000fe20000000000 */
[----:B------:R-:W-:Y:S01]  /*11c0*/  ISETP.GT.U32.AND P4, PT, R39, R6, PT ;  /* 0x000000062700720c */ /* 0x000fe20003f84070 */
[----:B------:R-:W-:-:S03]  /*11d0*/  IMAD.HI.U32 R13, R3, R22, RZ ;  /* 0x00000016030d7227 */ /* 0x000fc600078e00ff */
[----:B------:R-:W-:Y:S01]  /*11e0*/  IABS R20, R11 ;  /* 0x0000000b00147213 */ /* 0x000fe20000000000 */
[----:B------:R-:W-:Y:S01]  /*11f0*/  @!P6 IMAD.IADD R12, R12, 0x1, -R39 ;  /* 0x000000010c0ce824 */ /* 0x000fe200078e0a27 */
[----:B------:R-:W-:Y:S01]  /*1200*/  ISETP.GT.U32.AND P6, PT, R39, R14, PT ;  /* 0x0000000e2700720c */ /* 0x000fe20003fc4070 */
[----:B------:R-:W-:-:S04]  /*1210*/  IMAD.HI.U32 R16, R3, R24, RZ ;  /* 0x0000001803107227 */ /* 0x000fc800078e00ff */
[--C-:B------:R-:W-:Y:S01]  /*1220*/  @!P5 IMAD.IADD R4, R4, 0x1, -R39.reuse ;  /* 0x000000010404d824 */ /* 0x100fe200078e0a27 */
[----:B------:R-:W-:Y:S01]  /*1230*/  ISETP.GE.AND P5, PT, R17, RZ, PT ;  /* 0x000000ff1100720c */ /* 0x000fe20003fa6270 */
[----:B------:R-:W-:Y:S01]  /*1240*/  @!P4 IMAD.IADD R6, R6, 0x1, -R39 ;  /* 0x000000010606c824 */ /* 0x000fe200078e0a27 */
[----:B------:R-:W-:Y:S01]  /*1250*/  ISETP.GE.AND P4, PT, R11, RZ, PT ;  /* 0x000000ff0b00720c */ /* 0x000fe20003f86270 */
[----:B------:R-:W-:-:S04]  /*1260*/  IMAD.HI.U32 R17, R3, R26, RZ ;  /* 0x0000001a03117227 */ /* 0x000fc800078e00ff */
[----:B------:R-:W-:Y:S01]  /*1270*/  @!P6 IMAD.IADD R14, R14, 0x1, -R39 ;  /* 0x000000010e0ee824 */ /* 0x000fe200078e0a27 */
[----:B------:R-:W-:Y:S01]  /*1280*/  ISETP.GT.U32.AND P6, PT, R39, R15, PT ;  /* 0x0000000f2700720c */ /* 0x000fe20003fc4070 */
[----:B------:R-:W-:-:S04]  /*1290*/  IMAD.HI.U32 R11, R3, R20, RZ ;  /* 0x00000014030b7227 */ /* 0x000fc800078e00ff */
[----:B------:R-:W-:Y:S02]  /*12a0*/  IMAD.MOV R13, RZ, RZ, -R13 ;  /* 0x000000ffff0d7224 */ /* 0x000fe400078e0a0d */
[----:B------:R-:W-:-:S04]  /*12b0*/  IMAD.HI.U32 R18, R3, R28, RZ ;  /* 0x0000001c03127227 */ /* 0x000fc800078e00ff */
[----:B------:R-:W-:Y:S02]  /*12c0*/  IMAD.MOV R21, RZ, RZ, -R17 ;  /* 0x000000ffff157224 */ /* 0x000fe400078e0a11 */
[----:B------:R-:W-:Y:S01]  /*12d0*/  @!P6 IMAD.IADD R15, R15, 0x1, -R39 ;  /* 0x000000010f0fe824 */ /* 0x000fe200078e0a27 */
[C---:B------:R-:W-:Y:S01]  /*12e0*/  ISETP.GT.U32.AND P6, PT, R39.reuse, R14, PT ;  /* 0x0000000e2700720c */ /* 0x040fe20003fc4070 */
[----:B------:R-:W-:Y:S02]  /*12f0*/  IMAD.MOV R11, RZ, RZ, -R11 ;  /* 0x000000ffff0b7224 */ /* 0x000fe400078e0a0b */
[----:B------:R-:W-:Y:S02]  /*1300*/  IMAD.MOV R19, RZ, RZ, -R16 ;  /* 0x000000ffff137224 */ /* 0x000fe400078e0a10 */
[----:B------:R-:W-:Y:S01]  /*1310*/  IMAD R17, R39, R13, R22 ;  /* 0x0000000d27117224 */ /* 0x000fe200078e0216 */
[----:B------:R-:W-:Y:S01]  /*1320*/  IABS R22, R33 ;  /* 0x0000002100167213 */ /* 0x000fe20000000000 */
[----:B------:R-:W-:-:S02]  /*1330*/  IMAD.MOV R23, RZ, RZ, -R18 ;  /* 0x000000ffff177224 */ /* 0x000fc400078e0a12 */
[C---:B------:R-:W-:Y:S02]  /*1340*/  IMAD R16, R39.reuse, R11, R20 ;  /* 0x0000000b27107224 */ /* 0x040fe400078e0214 */
[C---:B------:R-:W-:Y:S01]  /*1350*/  IMAD R18, R39.reuse, R19, R24 ;  /* 0x0000001327127224 */ /* 0x040fe200078e0218 */
[----:B------:R-:W-:Y:S01]  /*1360*/  IABS R24, R35 ;  /* 0x0000002300187213 */ /* 0x000fe20000000000 */
[----:B------:R-:W-:Y:S01]  /*1370*/  @!P1 IMAD.MOV R12, RZ, RZ, -R12 ;  /* 0x000000ffff0c9224 */ /* 0x000fe200078e0a0c */
[C---:B------:R-:W-:Y:S01]  /*1380*/  ISETP.GT.U32.AND P1, PT, R39.reuse, R17, PT ;  /* 0x000000112700720c */ /* 0x040fe20003f24070 */
[----:B------:R-:W-:Y:S02]  /*1390*/  IMAD.MOV.U32 R11, RZ, RZ, R4 ;  /* 0x000000ffff0b7224 */ /* 0x000fe400078e0004 */
[----:B------:R-:W-:Y:S01]  /*13a0*/  @!P6 IMAD.IADD R14, R14, 0x1, -R39 ;  /* 0x000000010e0ee824 */ /* 0x000fe200078e0a27 */
[C---:B------:R-:W-:Y:S01]  /*13b0*/  ISETP.GT.U32.AND P6, PT, R39.reuse, R18, PT ;  /* 0x000000122700720c */ /* 0x040fe20003fc4070 */
[----:B------:R-:W-:Y:S01]  /*13c0*/  @!P3 IMAD.MOV R11, RZ, RZ, -R11 ;  /* 0x000000ffff0bb224 */ /* 0x000fe200078e0a0b */
[----:B------:R-:W-:Y:S01]  /*13d0*/  ISETP.GT.U32.AND P3, PT, R39, R16, PT ;  /* 0x000000102700720c */ /* 0x000fe20003f64070 */
[----:B------:R-:W-:-:S02]  /*13e0*/  IMAD.MOV.U32 R13, RZ, RZ, R6 ;  /* 0x000000ffff0d7224 */ /* 0x000fc400078e0006 */
[----:B------:R-:W-:-:S04]  /*13f0*/  IMAD.HI.U32 R6, R3, R24, RZ ;  /* 0x0000001803067227 */ /* 0x000fc800078e00ff */
[----:B------:R-:W-:Y:S01]  /*1400*/  @!P2 IMAD.MOV R13, RZ, RZ, -R13 ;  /* 0x000000ffff0da224 */ /* 0x000fe200078e0a0d */
[----:B------:R-:W-:Y:S01]  /*1410*/  ISETP.GT.U32.AND P2, PT, R39, R15, PT ;  /* 0x0000000f2700720c */ /* 0x000fe20003f44070 */
[--C-:B------:R-:W-:Y:S02]  /*1420*/  @!P1 IMAD.IADD R17, R17, 0x1, -R39.reuse ;  /* 0x0000000111119824 */ /* 0x100fe400078e0a27 */
[--C-:B------:R-:W-:Y:S02]  /*1430*/  @!P6 IMAD.IADD R18, R18, 0x1, -R39.reuse ;  /* 0x000000011212e824 */ /* 0x100fe400078e0a27 */
[----:B------:R-:W-:Y:S01]  /*1440*/  @!P3 IMAD.IADD R16, R16, 0x1, -R39 ;  /* 0x000000011010b824 */ /* 0x000fe200078e0a27 */
[C---:B------:R-:W-:Y:S01]  /*1450*/  ISETP.GT.U32.AND P6, PT, R39.reuse, R17, PT ;  /* 0x000000112700720c */ /* 0x040fe20003fc4070 */
[C---:B------:R-:W-:Y:S01]  /*1460*/  IMAD R19, R39.reuse, R21, R26 ;  /* 0x0000001527137224 */ /* 0x040fe200078e021a */
[----:B------:R-:W-:Y:S01]  /*1470*/  IABS R21, R38 ;  /* 0x0000002600157213 */ /* 0x000fe20000000000 */
[----:B------:R-:W-:Y:S01]  /*1480*/  IMAD.MOV R6, RZ, RZ, -R6 ;  /* 0x000000ffff067224 */ /* 0x000fe200078e0a06 */
[----:B------:R-:W-:Y:S01]  /*1490*/  ISETP.GT.U32.AND P1, PT, R39, R16, PT ;  /* 0x000000102700720c */ /* 0x000fe20003f24070 */
[----:B------:R-:W-:Y:S01]  /*14a0*/  IMAD.HI.U32 R4, R3, R22, RZ ;  /* 0x0000001603047227 */ /* 0x000fe200078e00ff */
[----:B------:R-:W-:-:S03]  /*14b0*/  IABS R26, R37 ;  /* 0x00000025001a7213 */ /* 0x000fc60000000000 */
[----:B------:R-:W-:Y:S01]  /*14c0*/  IMAD R20, R39, R23, R28 ;  /* 0x0000001727147224 */ /* 0x000fe200078e021c */
[----:B------:R-:W-:Y:S01]  /*14d0*/  IABS R28, R43 ;  /* 0x0000002b001c7213 */ /* 0x000fe20000000000 */
[--C-:B------:R-:W-:Y:S01]  /*14e0*/  @!P2 IMAD.IADD R15, R15, 0x1, -R39.reuse ;  /* 0x000000010f0fa824 */ /* 0x100fe200078e0a27 */
[C---:B------:R-:W-:Y:S01]  /*14f0*/  ISETP.GT.U32.AND P2, PT, R39.reuse, R19, PT ;  /* 0x000000132700720c */ /* 0x040fe20003f44070 */
[C---:B------:R-:W-:Y:S01]  /*1500*/  IMAD R6, R39.reuse, R6, R24 ;  /* 0x0000000627067224 */ /* 0x040fe200078e0218 */
[----:B------:R-:W-:Y:S01]  /*1510*/  ISETP.GT.U32.AND P3, PT, R39, R20, PT ;  /* 0x000000142700720c */ /* 0x000fe20003f64070 */
[----:B------:R-:W-:Y:S02]  /*1520*/  IMAD.MOV R4, RZ, RZ, -R4 ;  /* 0x000000ffff047224 */ /* 0x000fe400078e0a04 */
[----:B------:R-:W-:Y:S01]  /*1530*/  @!P6 IMAD.IADD R17, R17, 0x1, -R39 ;  /* 0x000000011111e824 */ /* 0x000fe200078e0a27 */
[C---:B------:R-:W-:Y:S01]  /*1540*/  ISETP.GT.U32.AND P6, PT, R39.reuse, R6, PT ;  /* 0x000000062700720c */ /* 0x040fe20003fc4070 */
[----:B------:R-:W-:-:S02]  /*1550*/  IMAD R4, R39, R4, R22 ;  /* 0x0000000427047224 */ /* 0x000fc400078e0216 */
[----:B------:R-:W-:Y:S02]  /*1560*/  IMAD.MOV.U32 R24, RZ, RZ, R21 ;  /* 0x000000ffff187224 */ /* 0x000fe400078e0015 */
[----:B------:R-:W-:-:S04]  /*1570*/  IMAD.HI.U32 R21, R3, R26, RZ ;  /* 0x0000001a03157227 */ /* 0x000fc800078e00ff */
[----:B------:R-:W-:Y:S01]  /*1580*/  @!P1 IMAD.IADD R16, R16, 0x1, -R39 ;  /* 0x0000000110109824 */ /* 0x000fe200078e0a27 */
[----:B------:R-:W-:Y:S01]  /*1590*/  ISETP.GT.U32.AND P1, PT, R39, R4, PT ;  /* 0x000000042700720c */ /* 0x000fe20003f24070 */
[----:B------:R-:W-:-:S04]  /*15a0*/  IMAD.HI.U32 R22, R3, R24, RZ ;  /* 0x0000001803167227 */ /* 0x000fc800078e00ff */
[----:B------:R-:W-:Y:S02]  /*15b0*/  IMAD.MOV R21, RZ, RZ, -R21 ;  /* 0x000000ffff157224 */ /* 0x000fe400078e0a15 */
[--C-:B------:R-:W-:Y:S01]  /*15c0*/  @!P2 IMAD.IADD R19, R19, 0x1, -R39.reuse ;  /* 0x000000011313a824 */ /* 0x100fe200078e0a27 */
[C---:B------:R-:W-:Y:S01]  /*15d0*/  ISETP.GT.U32.AND P2, PT, R39.reuse, R18, PT ;  /* 0x000000122700720c */ /* 0x040fe20003f44070 */
[----:B------:R-:W-:Y:S02]  /*15e0*/  IMAD.MOV R23, RZ, RZ, -R22 ;  /* 0x000000ffff177224 */ /* 0x000fe400078e0a16 */
[C---:B------:R-:W-:Y:S02]  /*15f0*/  IMAD R22, R39.reuse, R21, R26 ;  /* 0x0000001527167224 */ /* 0x040fe400078e021a */
[--C-:B------:R-:W-:Y:S02]  /*1600*/  @!P3 IMAD.IADD R20, R20, 0x1, -R39.reuse ;  /* 0x000000011414b824 */ /* 0x100fe400078e0a27 */
[----:B------:R-:W-:Y:S01]  /*1610*/  @!P0 IMAD.MOV R14, RZ, RZ, -R14 ;  /* 0x000000ffff0e8224 */ /* 0x000fe200078e0a0e */
[C---:B------:R-:W-:Y:S01]  /*1620*/  ISETP.GT.U32.AND P0, PT, R39.reuse, R19, PT ;  /* 0x000000132700720c */ /* 0x040fe20003f04070 */
[--C-:B------:R-:W-:Y:S01]  /*1630*/  @!P6 IMAD.IADD R6, R6, 0x1, -R39.reuse ;  /* 0x000000010606e824 */ /* 0x100fe200078e0a27 */
[C---:B------:R-:W-:Y:S01]  /*1640*/  ISETP.GT.U32.AND P6, PT, R39.reuse, R22, PT ;  /* 0x000000162700720c */ /* 0x040fe20003fc4070 */
[----:B------:R-:W-:Y:S01]  /*1650*/  @!P1 IMAD.IADD R4, R4, 0x1, -R39 ;  /* 0x0000000104049824 */ /* 0x000fe200078e0a27 */
[----:B------:R-:W-:Y:S01]  /*1660*/  ISETP.GT.U32.AND P3, PT, R39, R20, PT ;  /* 0x000000142700720c */ /* 0x000fe20003f64070 */
[----:B------:R-:W-:Y:S01]  /*1670*/  IMAD.HI.U32 R21, R3, R28, RZ ;  /* 0x0000001c03157227 */ /* 0x000fe200078e00ff */
[----:B------:R-:W-:-:S02]  /*1680*/  ISETP.GE.AND P1, PT, R30, RZ, PT ;  /* 0x000000ff1e00720c */ /* 0x000fc40003f26270 */
[----:B------:R-:W-:Y:S01]  /*1690*/  IABS R30, R45 ;  /* 0x0000002d001e7213 */ /* 0x000fe20000000000 */
[----:B------:R-:W-:Y:S01]  /*16a0*/  @!P2 IMAD.IADD R18, R18, 0x1, -R39 ;  /* 0x000000011212a824 */ /* 0x000fe200078e0a27 */
[----:B------:R-:W-:Y:S01]  /*16b0*/  ISETP.GE.AND P2, PT, R25, RZ, PT ;  /* 0x000000ff1900720c */ /* 0x000fe20003f46270 */
[C---:B------:R-:W-:Y:S02]  /*16c0*/  IMAD R24, R39.reuse, R23, R24 ;  /* 0x0000001727187224 */ /* 0x040fe400078e0218 */
[----:B------:R-:W-:Y:S01]  /*16d0*/  @!P4 IMAD.MOV R16, RZ, RZ, -R16 ;  /* 0x000000ffff10c224 */ /* 0x000fe200078e0a10 */
[----:B------:R-:W-:Y:S01]  /*16e0*/  ISETP.GT.U32.AND P4, PT, R39, R6, PT ;  /* 0x000000062700720c */ /* 0x000fe20003f84070 */
[----:B------:R-:W-:Y:S02]  /*16f0*/  IMAD.MOV R25, RZ, RZ, -R21 ;  /* 0x000000ffff197224 */ /* 0x000fe400078e0a15 */
[----:B------:R-:W-:-:S04]  /*1700*/  IMAD.HI.U32 R21, R3, R30, RZ ;  /* 0x0000001e03157227 */ /* 0x000fc800078e00ff */
[----:B------:R-:W-:-:S04]  /*1710*/  IMAD.HI.U32 R23, R3, R32, RZ ;  /* 0x0000002003177227 */ /* 0x000fc800078e00ff */
[--C-:B------:R-:W-:Y:S01]  /*1720*/  @!P0 IMAD.IADD R19, R19, 0x1, -R39.reuse ;  /* 0x0000000113138824 */ /* 0x100fe200078e0a27 */
[----:B------:R-:W-:Y:S01]  /*1730*/  ISETP.GE.AND P0, PT, R27, RZ, PT ;  /* 0x000000ff1b00720c */ /* 0x000fe20003f06270 */
[----:B------:R-:W-:Y:S01]  /*1740*/  @!P6 IMAD.IADD R22, R22, 0x1, -R39 ;  /* 0x000000011616e824 */ /* 0x000fe200078e0a27 */
[----:B------:R-:W-:Y:S01]  /*1750*/  ISETP.GT.U32.AND P6, PT, R39, R24, PT ;  /* 0x000000182700720c */ /* 0x000fe20003fc4070 */
[----:B------:R-:W-:-:S04]  /*1760*/  IMAD.HI.U32 R26, R3, R34, RZ ;  /* 0x00000022031a7227 */ /* 0x000fc800078e00ff */
[----:B------:R-:W-:-:S04]  /*1770*/  IMAD.HI.U32 R27, R3, R36, RZ ;  /* 0x00000024031b7227 */ /* 0x000fc800078e00ff */
[----:B------:R-:W-:Y:S02]  /*1780*/  IMAD.MOV R21, RZ, RZ, -R21 ;  /* 0x000000ffff157224 */ /* 0x000fe400078e0a15 */
[----:B------:R-:W-:Y:S02]  /*1790*/  IMAD.MOV R23, RZ, RZ, -R23 ;  /* 0x000000ffff177224 */ /* 0x000fe400078e0a17 */
[----:B------:R-:W-:Y:S01]  /*17a0*/  @!P3 IMAD.IADD R20, R20, 0x1, -R39 ;  /* 0x000000011414b824 */ /* 0x000fe200078e0a27 */
[----:B------:R-:W-:Y:S01]  /*17b0*/  ISETP.GE.AND P3, PT, R29, RZ, PT ;  /* 0x000000ff1d00720c */ /* 0x000fe20003f66270 */
[----:B------:R-:W-:Y:S02]  /*17c0*/  IMAD R25, R39, R25, R28 ;  /* 0x0000001927197224 */ /* 0x000fe400078e021c */
[----:B------:R-:W-:Y:S02]  /*17d0*/  IMAD.MOV R28, RZ, RZ, -R26 ;  /* 0x000000ffff1c7224 */ /* 0x000fe400078e0a1a */
[----:B------:R-:W-:-:S02]  /*17e0*/  IMAD.MOV R29, RZ, RZ, -R27 ;  /* 0x000000ffff1d7224 */ /* 0x000fc400078e0a1b */
[C---:B------:R-:W-:Y:S01]  /*17f0*/  IMAD R26, R39.reuse, R21, R30 ;  /* 0x00000015271a7224 */ /* 0x040fe200078e021e */
[----:B------:R-:W-:Y:S01]  /*1800*/  IABS R30, R49 ;  /* 0x00000031001e7213 */ /* 0x000fe20000000000 */
[----:B------:R-:W-:Y:S01]  /*1810*/  IMAD R27, R39, R23, R32 ;  /* 0x00000017271b7224 */ /* 0x000fe200078e0220 */
[----:B------:R-:W-:Y:S01]  /*1820*/  IABS R32, R50 ;  /* 0x0000003200207213 */ /* 0x000fe20000000000 */
[----:B------:R-:W-:Y:S02]  /*1830*/  @!P4 IMAD.IADD R6, R6, 0x1, -R39 ;  /* 0x000000010606c824 */ /* 0x000fe400078e0a27 */
[----:B------:R-:W-:Y:S01]  /*1840*/  IMAD.HI.U32 R21, R3, R30, RZ ;  /* 0x0000001e03157227 */ /* 0x000fe200078e00ff */
[----:B------:R-:W-:-:S03]  /*1850*/  ISETP.GT.U32.AND P4, PT, R39, R27, PT ;  /* 0x0000001b2700720c */ /* 0x000fc60003f84070 */
[----:B------:R-:W-:Y:S01]  /*1860*/  @!P6 IMAD.IADD R24, R24, 0x1, -R39 ;  /* 0x000000011818e824 */ /* 0x000fe200078e0a27 */
[C---:B------:R-:W-:Y:S01]  /*1870*/  ISETP.GT.U32.AND P6, PT, R39.reuse, R25, PT ;  /* 0x000000192700720c */ /* 0x040fe20003fc4070 */
[----:B------:R-:W-:Y:S02]  /*1880*/  IMAD.MOV R23, RZ, RZ, -R21 ;  /* 0x000000ffff177224 */ /* 0x000fe400078e0a15 */
[----:B------:R-:W-:Y:S01]  /*1890*/  @!P0 IMAD.MOV R18, RZ, RZ, -R18 ;  /* 0x000000ffff128224 */ /* 0x000fe200078e0a12 */
[C---:B------:R-:W-:Y:S01]  /*18a0*/  ISETP.GT.U32.AND P0, PT, R39.reuse, R24, PT ;  /* 0x000000182700720c */ /* 0x040fe20003f04070 */
[C---:B------:R-:W-:Y:S02]  /*18b0*/  IMAD R30, R39.reuse, R23, R30 ;  /* 0x00000017271e7224 */ /* 0x040fe400078e021e */
[----:B------:R-:W-:Y:S01]  /*18c0*/  @!P5 IMAD.MOV R15, RZ, RZ, -R15 ;  /* 0x000000ffff0fd224 */ /* 0x000fe200078e0a0f */
[----:B------:R-:W-:Y:S01]  /*18d0*/  ISETP.GT.U32.AND P5, PT, R39, R4, PT ;  /* 0x000000042700720c */ /* 0x000fe20003fa4070 */
[----:B------:R-:W-:Y:S01]  /*18e0*/  @!P4 IMAD.IADD R27, R27, 0x1, -R39 ;  /* 0x000000011b1bc824 */ /* 0x000fe200078e0a27 */
[C---:B------:R-:W-:Y:S01]  /*18f0*/  ISETP.GT.U32.AND P4, PT, R39.reuse, R30, PT ;  /* 0x0000001e2700720c */ /* 0x040fe20003f84070 */
[----:B------:R-:W-:Y:S01]  /*1900*/  @!P2 IMAD.MOV R17, RZ, RZ, -R17 ;  /* 0x000000ffff11a224 */ /* 0x000fe200078e0a11 */
[----:B------:R-:W-:Y:S01]  /*1910*/  ISETP.GT.U32.AND P2, PT, R39, R22, PT ;  /* 0x000000162700720c */ /* 0x000fe20003f44070 */
[----:B------:R-:W-:-:S04]  /*1920*/  IMAD.HI.U32 R21, R3, R32, RZ ;  /* 0x0000002003157227 */ /* 0x000fc800078e00ff */
[----:B------:R-:W-:Y:S01]  /*1930*/  IMAD R29, R39, R29, R36 ;  /* 0x0000001d271d7224 */ /* 0x000fe200078e0224 */
[----:B------:R-:W-:Y:S01]  /*1940*/  IABS R36, R52 ;  /* 0x0000003400247213 */ /* 0x000fe20000000000 */
[----:B------:R-:W-:Y:S02]  /*1950*/  @!P6 IMAD.IADD R25, R25, 0x1, -R39 ;  /* 0x000000011919e824 */ /* 0x000fe400078e0a27 */
[----:B------:R-:W-:Y:S02]  /*1960*/  IMAD.MOV R21, RZ, RZ, -R21 ;  /* 0x000000ffff157224 */ /* 0x000fe400078e0a15 */
[--C-:B------:R-:W-:Y:S01]  /*1970*/  @!P0 IMAD.IADD R24, R24, 0x1, -R39.reuse ;  /* 0x0000000118188824 */ /* 0x100fe200078e0a27 */
[C---:B------:R-:W-:Y:S01]  /*1980*/  ISETP.GT.U32.AND P6, PT, R39.reuse, R25, PT ;  /* 0x000000192700720c */ /* 0x040fe20003fc4070 */
[C---:B------:R-:W-:Y:S01]  /*1990*/  IMAD R28, R39.reuse, R28, R34 ;  /* 0x0000001c271c7224 */ /* 0x040fe200078e0222 */
[C---:B------:R-:W-:Y:S01]  /*19a0*/  ISETP.GT.U32.AND P0, PT, R39.reuse, R29, PT ;  /* 0x0000001d2700720c */ /* 0x040fe20003f04070 */
[C---:B------:R-:W-:Y:S01]  /*19b0*/  IMAD R32, R39.reuse, R21, R32 ;  /* 0x0000001527207224 */ /* 0x040fe200078e0220 */
[----:B------:R-:W-:Y:S01]  /*19c0*/  IABS R34, R51 ;  /* 0x0000003300227213 */ /* 0x000fe20000000000 */
[--C-:B------:R-:W-:Y:S01]  /*19d0*/  @!P5 IMAD.IADD R4, R4, 0x1, -R39.reuse ;  /* 0x000000010404d824 */ /* 0x100fe200078e0a27 */
[C---:B------:R-:W-:Y:S01]  /*19e0*/  ISETP.GT.U32.AND P5, PT, R39.reuse, R26, PT ;  /* 0x0000001a2700720c */ /* 0x040fe20003fa4070 */
[--C-:B------:R-:W-:Y:S01]  /*19f0*/  @!P4 IMAD.IADD R30, R30, 0x1, -R39.reuse ;  /* 0x000000011e1ec824 */ /* 0x100fe200078e0a27 */
[C---:B------:R-:W-:Y:S01]  /*1a00*/  ISETP.GT.U32.AND P4, PT, R39.reuse, R32, PT ;  /* 0x000000202700720c */ /* 0x040fe20003f84070 */
[----:B------:R-:W-:Y:S01]  /*1a10*/  @!P2 IMAD.IADD R22, R22, 0x1, -R39 ;  /* 0x000000011616a824 */ /* 0x000fe200078e0a27 */
[----:B------:R-:W-:Y:S01]  /*1a20*/  ISETP.GT.U32.AND P2, PT, R39, R28, PT ;  /* 0x0000001c2700720c */ /* 0x000fe20003f44070 */
[----:B------:R-:W-:-:S04]  /*1a30*/  IMAD.HI.U32 R23, R3, R34, RZ ;  /* 0x0000002203177227 */ /* 0x000fc800078e00ff */
[----:B------:R-:W-:Y:S02]  /*1a40*/  IMAD.MOV R23, RZ, RZ, -R23 ;  /* 0x000000ffff177224 */ /* 0x000fe400078e0a17 */
[--C-:B------:R-:W-:Y:S01]  /*1a50*/  @!P6 IMAD.IADD R25, R25, 0x1, -R39.reuse ;  /* 0x000000011919e824 */ /* 0x100fe200078e0a27 */
[----:B------:R-:W-:Y:S01]  /*1a60*/  ISETP.GE.AND P6, PT, R33, RZ, PT ;  /* 0x000000ff2100720c */ /* 0x000fe20003fc6270 */
[--C-:B------:R-:W-:Y:S01]  /*1a70*/  @!P0 IMAD.IADD R29, R29, 0x1, -R39.reuse ;  /* 0x000000011d1d8824 */ /* 0x100fe200078e0a27 */
[----:B------:R-:W-:Y:S01]  /*1a80*/  ISETP.GE.AND P0, PT, R38, RZ, PT ;  /* 0x000000ff2600720c */ /* 0x000fe20003f06270 */
[----:B------:R-:W-:Y:S01]  /*1a90*/  IMAD R33, R39, R23, R34 ;  /* 0x0000001727217224 */ /* 0x000fe200078e0222 */
[----:B------:R-:W-:Y:S01]  /*1aa0*/  IABS R38, R53 ;  /* 0x0000003500267213 */ /* 0x000fe20000000000 */
[--C-:B------:R-:W-:Y:S01]  /*1ab0*/  @!P5 IMAD.IADD R26, R26, 0x1, -R39.reuse ;  /* 0x000000011a1ad824 */ /* 0x100fe200078e0a27 */
[----:B------:R-:W-:Y:S01]  /*1ac0*/  ISETP.GE.AND P5, PT, R35, RZ, PT ;  /* 0x000000ff2300720c */ /* 0x000fe20003fa6270 */
[--C-:B------:R-:W-:Y:S01]  /*1ad0*/  @!P4 IMAD.IADD R32, R32, 0x1, -R39.reuse ;  /* 0x000000012020c824 */ /* 0x100fe200078e0a27 */
[----:B------:R-:W-:Y:S01]  /*1ae0*/  ISETP.GT.U32.AND P4, PT, R39, R33, PT ;  /* 0x000000212700720c */ /* 0x000fe20003f84070 */
[----:B------:R-:W-:Y:S01]  /*1af0*/  @!P2 IMAD.IADD R28, R28, 0x1, -R39 ;  /* 0x000000011c1ca824 */ /* 0x000fe200078e0a27 */
[----:B------:R-:W-:Y:S01]  /*1b00*/  ISETP.GE.AND P2, PT, R37, RZ, PT ;  /* 0x000000ff2500720c */ /* 0x000fe20003f46270 */
[----:B------:R-:W-:-:S04]  /*1b10*/  IMAD.HI.U32 R23, R3, R38, RZ ;  /* 0x0000002603177227 */ /* 0x000fc800078e00ff */
[----:B------:R-:W-:-:S04]  /*1b20*/  IMAD.HI.U32 R35, R3, R42, RZ ;  /* 0x0000002a03237227 */ /* 0x000fc800078e00ff */
[----:B------:R-:W-:Y:S01]  /*1b30*/  @!P3 IMAD.MOV R19, RZ, RZ, -R19 ;  /* 0x000000ffff13b224 */ /* 0x000fe200078e0a13 */
[C---:B------:R-:W-:Y:S01]  /*1b40*/  ISETP.GT.U32.AND P3, PT, R39.reuse, R26, PT ;  /* 0x0000001a2700720c */ /* 0x040fe20003f64070 */
[----:B------:R-:W-:Y:S01]  /*1b50*/  @!P1 IMAD.MOV R20, RZ, RZ, -R20 ;  /* 0x000000ffff149224 */ /* 0x000fe200078e0a14 */
[----:B------:R-:W-:Y:S01]  /*1b60*/  ISETP.GT.U32.AND P1, PT, R39, R27, PT ;  /* 0x0000001b2700720c */ /* 0x000fe20003f24070 */
[----:B------:R-:W-:Y:S02]  /*1b70*/  IMAD.MOV R23, RZ, RZ, -R23 ;  /* 0x000000ffff177224 */ /* 0x000fe400078e0a17 */
[----:B------:R-:W-:-:S04]  /*1b80*/  IMAD.HI.U32 R21, R3, R36, RZ ;  /* 0x0000002403157227 */ /* 0x000fc800078e00ff */
[----:B------:R-:W-:Y:S02]  /*1b90*/  IMAD.MOV R41, RZ, RZ, -R35 ;  /* 0x000000ffff297224 */ /* 0x000fe400078e0a23 */
[----:B------:R-:W-:-:S04]  /*1ba0*/  IMAD.HI.U32 R34, R3, R40, RZ ;  /* 0x0000002803227227 */ /* 0x000fc800078e00ff */
[C---:B------:R-:W-:Y:S02]  /*1bb0*/  IMAD R35, R39.reuse, R23, R38 ;  /* 0x0000001727237224 */ /* 0x040fe400078e0226 */
[----:B------:R-:W-:Y:S02]  /*1bc0*/  IMAD.MOV R21, RZ, RZ, -R21 ;  /* 0x000000ffff157224 */ /* 0x000fe400078e0a15 */
[----:B------:R-:W-:Y:S01]  /*1bd0*/  IMAD.MOV.U32 R23, RZ, RZ, R6 ;  /* 0x000000ffff177224 */ /* 0x000fe200078e0006 */
[----:B------:R-:W-:Y:S01]  /*1be0*/  LOP3.LUT R6, RZ, R31, RZ, 0x33, !PT ;  /* 0x0000001fff067212 */ /* 0x000fe200078e33ff */
[----:B------:R-:W-:Y:S02]  /*1bf0*/  IMAD.MOV R37, RZ, RZ, -R34 ;  /* 0x000000ffff257224 */ /* 0x000fe400078e0a22 */
[----:B------:R-:W-:Y:S02]  /*1c00*/  IMAD R34, R39, R21, R36 ;  /* 0x0000001527227224 */ /* 0x000fe400078e0224 */
[----:B------:R-:W-:Y:S01]  /*1c10*/  @!P4 IMAD.IADD R33, R33, 0x1, -R39 ;  /* 0x000000012121c824 */ /* 0x000fe200078e0a27 */
[C---:B------:R-:W-:Y:S01]  /*1c20*/  ISETP.GT.U32.AND P4, PT, R39.reuse, R28, PT ;  /* 0x0000001c2700720c */ /* 0x040fe20003f84070 */
[----:B------:R-:W-:Y:S01]  /*1c30*/  @!P5 IMAD.MOV R23, RZ, RZ, -R23 ;  /* 0x000000ffff17d224 */ /* 0x000fe200078e0a17 */
[----:B------:R-:W-:Y:S01]  /*1c40*/  ISETP.GT.U32.AND P5, PT, R39, R29, PT ;  /* 0x0000001d2700720c */ /* 0x000fe20003fa4070 */
[----:B------:R-:W-:-:S02]  /*1c50*/  IMAD.MOV.U32 R21, RZ, RZ, R4 ;  /* 0x000000ffff157224 */ /* 0x000fc400078e0004 */
[----:B------:R-:W-:Y:S01]  /*1c60*/  @!P2 IMAD.MOV R22, RZ, RZ, -R22 ;  /* 0x000000ffff16a224 */ /* 0x000fe200078e0a16 */
[----:B------:R-:W-:Y:S01]  /*1c70*/  ISETP.GT.U32.AND P2, PT, R39, R30, PT ;  /* 0x0000001e2700720c */ /* 0x000fe20003f44070 */
[----:B------:R-:W-:-:S04]  /*1c80*/  IMAD.HI.U32 R3, R3, R44, RZ ;  /* 0x0000002c03037227 */ /* 0x000fc800078e00ff */
[----:B------:R-:W-:Y:S01]  /*1c90*/  @!P0 IMAD.MOV R24, RZ, RZ, -R24 ;  /* 0x000000ffff188224 */ /* 0x000fe200078e0a18 */
[C---:B------:R-:W-:Y:S01]  /*1ca0*/  ISETP.GT.U32.AND P0, PT, R39.reuse, R32, PT ;  /* 0x000000202700720c */ /* 0x040fe20003f04070 */
[--C-:B------:R-:W-:Y:S01]  /*1cb0*/  @!P3 IMAD.IADD R26, R26, 0x1, -R39.reuse ;  /* 0x000000011a1ab824 */ /* 0x100fe200078e0a27 */
[----:B------:R-:W-:Y:S01]  /*1cc0*/  ISETP.GT.U32.AND P3, PT, R39, R34, PT ;  /* 0x000000222700720c */ /* 0x000fe20003f64070 */
[----:B------:R-:W-:Y:S01]  /*1cd0*/  @!P1 IMAD.IADD R27, R27, 0x1, -R39 ;  /* 0x000000011b1b9824 */ /* 0x000fe200078e0a27 */
[C---:B------:R-:W-:Y:S01]  /*1ce0*/  ISETP.GT.U32.AND P1, PT, R39.reuse, R35, PT ;  /* 0x000000232700720c */ /* 0x040fe20003f24070 */
[----:B------:R-:W-:Y:S01]  /*1cf0*/  @!P6 IMAD.MOV R21, RZ, RZ, -R21 ;  /* 0x000000ffff15e224 */ /* 0x000fe200078e0a15 */
[C---:B------:R-:W-:Y:S01]  /*1d00*/  ISETP.GT.U32.AND P6, PT, R39.reuse, R33, PT ;  /* 0x000000212700720c */ /* 0x040fe20003fc4070 */
[----:B------:R-:W-:Y:S02]  /*1d10*/  IMAD.MOV R3, RZ, RZ, -R3 ;  /* 0x000000ffff037224 */ /* 0x000fe400078e0a03 */
[----:B------:R-:W-:-:S02]  /*1d20*/  IMAD R36, R39, R37, R40 ;  /* 0x0000002527247224 */ /* 0x000fc400078e0228 */
[C---:B------:R-:W-:Y:S02]  /*1d30*/  IMAD R37, R39.reuse, R41, R42 ;  /* 0x0000002927257224 */ /* 0x040fe400078e022a */
[C---:B------:R-:W-:Y:S01]  /*1d40*/  IMAD R38, R39.reuse, R3, R44 ;  /* 0x0000000327267224 */ /* 0x040fe200078e022c */
[----:B------:R-:W-:Y:S01]  /*1d50*/  SHF.R.S32.HI R3, RZ, 0x1f, R164 ;  /* 0x0000001fff037819 */ /* 0x000fe200000114a4 */
[--C-:B------:R-:W-:Y:S01]  /*1d60*/  @!P4 IMAD.IADD R28, R28, 0x1, -R39.reuse ;  /* 0x000000011c1cc824 */ /* 0x100fe200078e0a27 */
[----:B------:R-:W-:Y:S01]  /*1d70*/  ISETP.GT.U32.AND P4, PT, R39, R36, PT ;  /* 0x000000242700720c */ /* 0x000fe20003f84070 */
[--C-:B------:R-:W-:Y:S01]  /*1d80*/  @!P5 IMAD.IADD R29, R29, 0x1, -R39.reuse ;  /* 0x000000011d1dd824 */ /* 0x100fe200078e0a27 */
[C---:B------:R-:W-:Y:S01]  /*1d90*/  ISETP.GT.U32.AND P5, PT, R39.reuse, R37, PT ;  /* 0x000000252700720c */ /* 0x040fe20003fa4070 */
[--C-:B------:R-:W-:Y:S01]  /*1da0*/  @!P2 IMAD.IADD R30, R30, 0x1, -R39.reuse ;  /* 0x000000011e1ea824 */ /* 0x100fe200078e0a27 */
[----:B------:R-:W-:Y:S01]  /*1db0*/  ISETP.GT.U32.AND P2, PT, R39, R38, PT ;  /* 0x000000262700720c */ /* 0x000fe20003f44070 */
[--C-:B------:R-:W-:Y:S01]  /*1dc0*/  @!P0 IMAD.IADD R32, R32, 0x1, -R39.reuse ;  /* 0x0000000120208824 */ /* 0x100fe200078e0a27 */
[----:B------:R-:W-:Y:S01]  /*1dd0*/  ISETP.GE.AND P0, PT, R43, RZ, PT ;  /* 0x000000ff2b00720c */ /* 0x000fe20003f06270 */
        /* <DEDUP_REMOVED lines=10> */
[----:B------:R-:W-:Y:S01]  /*1e80*/  @!P2 IMAD.IADD R38, R38, 0x1, -R39 ;  /* 0x000000012626a824 */ /* 0x000fe200078e0a27 */
[C---:B------:R-:W-:Y:S01]  /*1e90*/  ISETP.GT.U32.AND P2, PT, R39.reuse, R35, PT ;  /* 0x000000232700720c */ /* 0x040fe20003f44070 */
[----:B------:R-:W-:Y:S01]  /*1ea0*/  @!P0 IMAD.MOV R25, RZ, RZ, -R25 ;  /* 0x000000ffff198224 */ /* 0x000fe200078e0a19 */
[C---:B------:R-:W-:Y:S01]  /*1eb0*/  ISETP.GT.U32.AND P0, PT, R39.reuse, R34, PT ;  /* 0x000000222700720c */ /* 0x040fe20003f04070 */
[----:B------:R-:W-:Y:S01]  /*1ec0*/  @!P3 IMAD.MOV R27, RZ, RZ, -R27 ;  /* 0x000000ffff1bb224 */ /* 0x000fe200078e0a1b */
[C---:B------:R-:W-:Y:S01]  /*1ed0*/  ISETP.GT.U32.AND P3, PT, R39.reuse, R36, PT ;  /* 0x000000242700720c */ /* 0x040fe20003f64070 */
[----:B------:R-:W-:Y:S01]  /*1ee0*/  @!P1 IMAD.MOV R28, RZ, RZ, -R28 ;  /* 0x000000ffff1c9224 */ /* 0x000fe200078e0a1c */
[C---:B------:R-:W-:Y:S01]  /*1ef0*/  ISETP.GT.U32.AND P1, PT, R39.reuse, R37, PT ;  /* 0x000000252700720c */ /* 0x040fe20003f24070 */
[----:B------:R-:W-:Y:S01]  /*1f00*/  @!P6 IMAD.MOV R26, RZ, RZ, -R26 ;  /* 0x000000ffff1ae224 */ /* 0x000fe200078e0a1a */
[----:B------:R-:W-:Y:S01]  /*1f10*/  ISETP.GT.U32.AND P6, PT, R39, R38, PT ;  /* 0x000000262700720c */ /* 0x000fe20003fc4070 */
[----:B------:R-:W-:Y:S01]  /*1f20*/  @!P4 IMAD.MOV R29, RZ, RZ, -R29 ;  /* 0x000000ffff1dc224 */ /* 0x000fe200078e0a1d */
[----:B------:R-:W-:Y:S01]  /*1f30*/  ISETP.GE.AND P4, PT, R50, RZ, PT ;  /* 0x000000ff3200720c */ /* 0x000fe20003f86270 */
[----:B------:R-:W-:Y:S01]  /*1f40*/  @!P5 IMAD.MOV R30, RZ, RZ, -R30 ;  /* 0x000000ffff1ed224 */ /* 0x000fe200078e0a1e */
        /* <DEDUP_REMOVED lines=10> */
[----:B------:R-:W-:Y:S01]  /*1ff0*/  ISETP.GE.AND P6, PT, R165, RZ, PT ;  /* 0x000000ffa500720c */ /* 0x000fe20003fc6270 */
[----:B------:R-:W-:Y:S01]  /*2000*/  @!P4 IMAD.MOV R32, RZ, RZ, -R32 ;  /* 0x000000ffff20c224 */ /* 0x000fe200078e0a20 */
[----:B------:R-:W-:Y:S01]  /*2010*/  LEA.HI R164, R3, R164, RZ, 0x7 ;  /* 0x000000a403a47211 */ /* 0x000fe200078f38ff */
[----:B------:R-:W-:Y:S01]  /*2020*/  @!P5 IMAD.MOV R33, RZ, RZ, -R33 ;  /* 0x000000ffff21d224 */ /* 0x000fe200078e0a21 */
[----:B------:R-:W-:Y:S01]  /*2030*/  LOP3.LUT R3, R233, 0x3f, RZ, 0xc0, !PT ;  /* 0x0000003fe9037812 */ /* 0x000fe200078ec0ff */
[----:B------:R-:W-:Y:S01]  /*2040*/  @!P2 IMAD.MOV R35, RZ, RZ, -R35 ;  /* 0x000000ffff23a224 */ /* 0x000fe200078e0a23 */
[----:B------:R-:W-:Y:S01]  /*2050*/  ISETP.NE.AND P4, PT, R31, RZ, PT ;  /* 0x000000ff1f00720c */ /* 0x000fe20003f85270 */
[----:B------:R-:W-:Y:S01]  /*2060*/  @!P0 IMAD.MOV R34, RZ, RZ, -R34 ;  /* 0x000000ffff228224 */ /* 0x000fe200078e0a22 */
[C---:B------:R-:W-:Y:S01]  /*2070*/  LOP3.LUT R4, R3.reuse, 0x40, RZ, 0xfc, !PT ;  /* 0x0000004003047812 */ /* 0x040fe200078efcff */
[----:B------:R-:W-:Y:S01]  /*2080*/  @!P3 IMAD.MOV R36, RZ, RZ, -R36 ;  /* 0x000000ffff24b224 */ /* 0x000fe200078e0a24 */
[C---:B------:R-:W-:Y:S01]  /*2090*/  SEL R5, R6.reuse, R5, !P4 ;  /* 0x0000000506057207 */ /* 0x040fe20006000000 */
[----:B------:R-:W-:Y:S01]  /*20a0*/  @!P1 IMAD.MOV R37, RZ, RZ, -R37 ;  /* 0x000000ffff259224 */ /* 0x000fe200078e0a25 */
[C---:B------:R-:W-:Y:S01]  /*20b0*/  SEL R7, R6.reuse, R7, !P4 ;  /* 0x0000000706077207 */ /* 0x040fe20006000000 */
[----:B------:R-:W-:Y:S01]  /*20c0*/  @!P6 IMAD.MOV R38, RZ, RZ, -R38 ;  /* 0x000000ffff26e224 */ /* 0x000fe200078e0a26 */
[----:B------:R-:W-:Y:S01]  /*20d0*/  SEL R9, R6, R9, !P4 ;  /* 0x0000000906097207 */ /* 0x000fe20006000000 */
[----:B------:R-:W-:Y:S01]  /*20e0*/  IMAD R4, R4, UR6, RZ ;  /* 0x0000000604047c24 */ /* 0x000fe2000f8e02ff */
[C---:B------:R-:W-:Y:S01]  /*20f0*/  SEL R8, R6.reuse, R8, !P4 ;  /* 0x0000000806087207 */ /* 0x040fe20006000000 */
[----:B------:R-:W-:Y:S01]  /*2100*/  IMAD R152, R3, UR6, RZ ;  /* 0x0000000603987c24 */ /* 0x000fe2000f8e02ff */
[----:B------:R-:W-:Y:S01]  /*2110*/  SEL R10, R6, R10, !P4 ;  /* 0x0000000a060a7207 */ /* 0x000fe20006000000 */
[----:B------:R-:W-:Y:S01]  /*2120*/  IMAD.WIDE R60, R4, 0x2, RZ ;  /* 0x00000002043c7825 */ /* 0x000fe200078e02ff */
[C---:B------:R-:W-:Y:S01]  /*2130*/  SEL R11, R6.reuse, R11, !P4 ;  /* 0x0000000b060b7207 */ /* 0x040fe20006000000 */
[----:B------:R-:W-:Y:S01]  /*2140*/  USHF.L.U32 UR6, UR6, 0x7, URZ ;  /* 0x0000000706067899 */ /* 0x000fe200080006ff */
[----:B------:R-:W-:Y:S01]  /*2150*/  SEL R13, R6, R13, !P4 ;  /* 0x0000000d060d7207 */ /* 0x000fe20006000000 */
[----:B------:R-:W-:Y:S01]  /*2160*/  IMAD.WIDE R152, R152, 0x2, RZ ;  /* 0x0000000298987825 */ /* 0x000fe200078e02ff */
[----:B------:R-:W-:-:S02]  /*2170*/  SEL R12, R6, R12, !P4 ;  /* 0x0000000c060c7207 */ /* 0x000fc40006000000 */
[C---:B------:R-:W-:Y:S01]  /*2180*/  SEL R14, R6.reuse, R14, !P4 ;  /* 0x0000000e060e7207 */ /* 0x040fe20006000000 */
[----:B---3--:R-:W-:Y:S01]  /*2190*/  IMAD R161, R5, UR4, RZ ;  /* 0x0000000405a17c24 */ /* 0x008fe2000f8e02ff */
[C---:B------:R-:W-:Y:S01]  /*21a0*/  SEL R15, R6.reuse, R15, !P4 ;  /* 0x0000000f060f7207 */ /* 0x040fe20006000000 */
[----:B------:R-:W-:Y:S01]  /*21b0*/  IMAD R157, R7, UR4, RZ ;  /* 0x00000004079d7c24 */ /* 0x000fe2000f8e02ff */
[C---:B------:R-:W-:Y:S01]  /*21c0*/  SEL R16, R6.reuse, R16, !P4 ;  /* 0x0000001006107207 */ /* 0x040fe20006000000 */
[----:B------:R-:W-:Y:S01]  /*21d0*/  IMAD R63, R9, UR4, RZ ;  /* 0x00000004093f7c24 */ /* 0x000fe2000f8e02ff */
[----:B------:R-:W-:Y:S01]  /*21e0*/  SEL R17, R6, R17, !P4 ;  /* 0x0000001106117207 */ /* 0x000fe20006000000 */
[----:B------:R-:W-:Y:S01]  /*21f0*/  IMAD R65, R8, UR4, RZ ;  /* 0x0000000408417c24 */ /* 0x000fe2000f8e02ff */
[----:B------:R-:W-:Y:S01]  /*2200*/  SEL R18, R6, R18, !P4 ;  /* 0x0000001206127207 */ /* 0x000fe20006000000 */
[----:B------:R-:W-:Y:S01]  /*2210*/  IMAD R67, R10, UR4, RZ ;  /* 0x000000040a437c24 */ /* 0x000fe2000f8e02ff */
        /* <DEDUP_REMOVED lines=36> */
[----:B------:R-:W-:Y:S01]  /*2460*/  SEL R6, R6, R38, !P4 ;  /* 0x0000002606067207 */ /* 0x000fe20006000000 */
[----:B------:R-:W-:Y:S01]  /*2470*/  IMAD R105, R29, UR4, RZ ;  /* 0x000000041d697c24 */ /* 0x000fe2000f8e02ff */
[----:B------:R-:W-:Y:S01]  /*2480*/  SHF.R.S32.HI R164, RZ, 0x7, R164 ;  /* 0x00000007ffa47819 */ /* 0x000fe200000114a4 */
[----:B------:R-:W-:-:S02]  /*2490*/  IMAD R107, R30, UR4, RZ ;  /* 0x000000041e6b7c24 */ /* 0x000fc4000f8e02ff */
[----:B------:R-:W-:Y:S02]  /*24a0*/  IMAD R109, R32, UR4, RZ ;  /* 0x00000004206d7c24 */ /* 0x000fe4000f8e02ff */
[----:B------:R-:W-:Y:S02]  /*24b0*/  IMAD R111, R33, UR4, RZ ;  /* 0x00000004216f7c24 */ /* 0x000fe4000f8e02ff */
[----:B------:R-:W-:Y:S02]  /*24c0*/  IMAD R145, R34, UR4, RZ ;  /* 0x0000000422917c24 */ /* 0x000fe4000f8e02ff */
[----:B------:R-:W-:Y:S02]  /*24d0*/  IMAD R147, R35, UR4, RZ ;  /* 0x0000000423937c24 */ /* 0x000fe4000f8e02ff */
[----:B------:R-:W-:Y:S02]  /*24e0*/  IMAD R149, R36, UR4, RZ ;  /* 0x0000000424957c24 */ /* 0x000fe4000f8e02ff */
[----:B------:R-:W-:-:S02]  /*24f0*/  IMAD R151, R37, UR4, RZ ;  /* 0x0000000425977c24 */ /* 0x000fc4000f8e02ff */
[----:B------:R-:W-:Y:S02]  /*2500*/  IMAD R113, R6, UR4, RZ ;  /* 0x0000000406717c24 */ /* 0x000fe4000f8e02ff */
[----:B----4-:R-:W-:Y:S01]  /*2510*/  IMAD R112, R2, UR5, RZ ;  /* 0x0000000502707c24 */ /* 0x010fe2000f8e02ff */
[----:B------:R-:W1:Y:S01]  /*2520*/  LDCU.64 UR4, c[0x0][0x388] ;  /* 0x00007100ff0477ac */ /* 0x000e620008000a00 */
[----:B------:R-:W-:-:S03]  /*2530*/  IMAD.WIDE R162, R161, 0x2, R60 ;  /* 0x00000002a1a27825 */ /* 0x000fc600078e023c */
[----:B-----5:R-:W-:Y:S01]  /*2540*/  LEA R154, P0, R112, UR8, 0x1 ;  /* 0x00000008709a7c11 */ /* 0x020fe2000f8008ff */
[----:B------:R-:W-:-:S03]  /*2550*/  IMAD.WIDE R158, R157, 0x2, R60 ;  /* 0x000000029d9e7825 */ /* 0x000fc600078e023c */
[----:B------:R-:W-:Y:S01]  /*2560*/  LEA.HI.X.SX32 R155, R112, UR9, 0x1, P0 ;  /* 0x00000009709b7c11 */ /* 0x000fe200080f0eff */
[----:B------:R-:W-:-:S04]  /*2570*/  IMAD.WIDE R2, R63, 0x2, R60 ;  /* 0x000000023f027825 */ /* 0x000fc800078e023c */
        /* <DEDUP_REMOVED lines=60> */
[----:B------:R-:W-:Y:S02]  /*2940*/  IMAD.WIDE R152, R113, 0x2, R152 ;  /* 0x0000000271987825 */ /* 0x000fe400078e0298 */
[----:B------:R-:W2:Y:S02]  /*2950*/  LDC R113, c[0x0][0x3a8] ;  /* 0x0000ea00ff717b82 */ /* 0x000ea40000000800 */
[-C--:B--2---:R-:W-:Y:S02]  /*2960*/  IMAD R112, R0, R113.reuse, RZ ;  /* 0x0000007100707224 */ /* 0x084fe400078e02ff */
[-C--:B------:R-:W-:Y:S02]  /*2970*/  IMAD R115, R235, R113.reuse, RZ ;  /* 0x00000071eb737224 */ /* 0x080fe400078e02ff */
[-C--:B------:R-:W-:Y:S02]  /*2980*/  IMAD R114, R236, R113.reuse, RZ ;  /* 0x00000071ec727224 */ /* 0x080fe400078e02ff */
[----:B------:R-:W-:-:S02]  /*2990*/  IMAD R112, R237, R113, RZ ;  /* 0x00000071ed707224 */ /* 0x000fc400078e02ff */
[-C--:B------:R-:W-:Y:S02]  /*29a0*/  IMAD R115, R238, R113.reuse, RZ ;  /* 0x00000071ee737224 */ /* 0x080fe400078e02ff */
[-C--:B------:R-:W-:Y:S02]  /*29b0*/  IMAD R114, R240, R113.reuse, RZ ;  /* 0x00000071f0727224 */ /* 0x080fe400078e02ff */
[-C--:B------:R-:W-:Y:S02]  /*29c0*/  IMAD R112, R241, R113.reuse, RZ ;  /* 0x00000071f1707224 */ /* 0x080fe400078e02ff */
        /* <DEDUP_REMOVED lines=24> */
[----:B01----:R-:W-:-:S07]  /*2b50*/  IMAD R112, R250, R113, RZ ;  /* 0x00000071fa707224 */ /* 0x003fce00078e02ff */
.L_x_1:
[----:B------:R-:W0:Y:S01]  /*2b60*/  LDC R114, c[0x0][0x3a8] ;  /* 0x0000ea00ff727b82 */ /* 0x000e220000000800 */
[----:B------:R-:W-:Y:S02]  /*2b70*/  ISETP.GE.AND P3, PT, R0, UR10, PT ;  /* 0x0000000a00007c0c */ /* 0x000fe4000bf66270 */
[----:B------:R-:W-:Y:S02]  /*2b80*/  PRMT R198, RZ, 0x7610, R198 ;  /* 0x00007610ffc67816 */ /* 0x000fe400000000c6 */
[----:B------:R-:W-:Y:S02]  /*2b90*/  ISETP.GE.AND P4, PT, R250, UR10, PT ;  /* 0x0000000afa007c0c */ /* 0x000fe4000bf86270 */
[----:B------:R-:W-:Y:S01]  /*2ba0*/  LEA.HI R112, R233, 0x3c, RZ, 0x1c ;  /* 0x0000003ce9707811 */ /* 0x000fe200078fe0ff */
[----:B------:R-:W1:Y:S01]  /*2bb0*/  LDC R117, c[0x0][0x3a8] ;  /* 0x0000ea00ff757b82 */ /* 0x000e620000000800 */
[----:B------:R-:W-:Y:S02]  /*2bc0*/  PRMT R182, RZ, 0x7610, R182 ;  /* 0x00007610ffb67816 */ /* 0x000fe400000000b6 */
[----:B------:R-:W-:-:S02]  /*2bd0*/  ISETP.GE.AND P2, PT, R112, UR10, PT ;  /* 0x0000000a70007c0c */ /* 0x000fc4000bf46270 */
[----:B------:R-:W-:Y:S02]  /*2be0*/  ISETP.GE.AND P0, PT, R249, UR10, PT ;  /* 0x0000000af9007c0c */ /* 0x000fe4000bf06270 */
[----:B------:R-:W-:Y:S01]  /*2bf0*/  LOP3.LUT R116, R0, 0x44, RZ, 0xfc, !PT ;  /* 0x0000004400747812 */ /* 0x000fe200078efcff */
[----:B------:R-:W2:Y:S01]  /*2c00*/  LDC R113, c[0x0][0x3a8] ;  /* 0x0000ea00ff717b82 */ /* 0x000ea20000000800 */
[----:B------:R-:W-:Y:S02]  /*2c10*/  ISETP.GE.AND P5, PT, R246, UR10, PT ;  /* 0x0000000af6007c0c */ /* 0x000fe4000bfa6270 */
[----:B------:R-:W-:Y:S01]  /*2c20*/  ISETP.GE.AND P1, PT, R116, UR10, PT ;  /* 0x0000000a74007c0c */ /* 0x000fe2000bf26270 */
[----:B0-----:R-:W-:-:S04]  /*2c30*/  IMAD R114, R0, R114, RZ ;  /* 0x0000007200727224 */ /* 0x001fc800078e02ff */
[----:B------:R-:W0:Y:S01]  /*2c40*/  LDC R130, c[0x0][0x3a8] ;  /* 0x0000ea00ff827b82 */ /* 0x000e220000000800 */
[----:B------:R-:W-:-:S04]  /*2c50*/  IMAD.WIDE R114, R114, 0x2, R154 ;  /* 0x0000000272727825 */ /* 0x000fc800078e029a */
[----:B-1----:R-:W-:Y:S01]  /*2c60*/  IMAD R117, R249, R117, RZ ;  /* 0x00000075f9757224 */ /* 0x002fe200078e02ff */
[----:B------:R1:W3:Y:S02]  /*2c70*/  @!P3 LDG.E.U16 R198, desc[UR12][R114.64] ;  /* 0x0000000c72c6b981 */ /* 0x0002e4000c1e1500 */
[----:B------:R-:W4:Y:S01]  /*2c80*/  LDC R119, c[0x0][0x3a8] ;  /* 0x0000ea00ff777b82 */ /* 0x000f220000000800 */
[----:B--2---:R-:W-:-:S07]  /*2c90*/  IMAD R113, R250, R113, RZ ;  /* 0x00000071fa717224 */ /* 0x004fce00078e02ff */
[----:B------:R-:W2:Y:S01]  /*2ca0*/  LDC R118, c[0x0][0x3a8] ;  /* 0x0000ea00ff767b82 */ /* 0x000ea20000000800 */
[----:B-1----:R-:W-:-:S04]  /*2cb0*/  IMAD.WIDE R114, R117, 0x2, R154 ;  /* 0x0000000275727825 */ /* 0x002fc800078e029a */
[----:B------:R-:W-:-:S03]  /*2cc0*/  IMAD.WIDE R112, R113, 0x2, R154 ;  /* 0x0000000271707825 */ /* 0x000fc600078e029a */
[----:B------:R-:W1:Y:S02]  /*2cd0*/  LDC R117, c[0x0][0x3a8] ;  /* 0x0000ea00ff757b82 */ /* 0x000e640000000800 */
[----:B------:R5:W3:Y:S01]  /*2ce0*/  @!P4 LDG.E.U16 R182, desc[UR12][R112.64] ;  /* 0x0000000c70b6c981 */ /* 0x000ae2000c1e1500 */
[----:B------:R-:W-:Y:S02]  /*2cf0*/  PRMT R167, RZ, 0x7610, R167 ;  /* 0x00007610ffa77816 */ /* 0x000fe400000000a7 */
[----:B------:R-:W-:Y:S01]  /*2d00*/  PRMT R193, RZ, 0x7610, R193 ;  /* 0x00007610ffc17816 */ /* 0x000fe200000000c1 */
[----:B0-----:R-:W-:Y:S02]  /*2d10*/  IMAD R130, R242, R130, RZ ;  /* 0x00000082f2827224 */ /* 0x001fe400078e02ff */
[----:B------:R-:W0:Y:S03]  /*2d20*/  LDC R131, c[0x0][0x3a8] ;  /* 0x0000ea00ff837b82 */ /* 0x000e260000000800 */
[----:B------:R0:W3:Y:S01]  /*2d30*/  @!P0 LDG.E.U16 R193, desc[UR12][R114.64] ;  /* 0x0000000c72c18981 */ /* 0x0000e2000c1e1500 */
[----:B------:R-:W-:-:S02]  /*2d40*/  PRMT R191, RZ, 0x7610, R191 ;  /* 0x00007610ffbf7816 */ /* 0x000fc400000000bf */
[----:B------:R-:W-:Y:S02]  /*2d50*/  PRMT R192, RZ, 0x7610, R192 ;  /* 0x00007610ffc07816 */ /* 0x000fe400000000c0 */
[----:B------:R-:W0:Y:S01]  /*2d60*/  LDC R124, c[0x0][0x3a8] ;  /* 0x0000ea00ff7c7b82 */ /* 0x000e220000000800 */
[----:B-1----:R-:W-:-:S04]  /*2d70*/  IMAD R117, R248, R117, RZ ;  /* 0x00000075f8757224 */ /* 0x002fc800078e02ff */
[----:B-----5:R-:W-:-:S03]  /*2d80*/  IMAD.WIDE R112, R117, 0x2, R154 ;  /* 0x0000000275707825 */ /* 0x020fc600078e029a */
[----:B------:R-:W1:Y:S01]  /*2d90*/  LDC R117, c[0x0][0x3a8] ;  /* 0x0000ea00ff757b82 */ /* 0x000e620000000800 */
[----:B------:R-:W-:Y:S01]  /*2da0*/  ISETP.GE.AND P0, PT, R245, UR10, PT ;  /* 0x0000000af5007c0c */ /* 0x000fe2000bf06270 */
[----:B----4-:R-:W-:Y:S02]  /*2db0*/  IMAD R119, R247, R119, RZ ;  /* 0x00000077f7777224 */ /* 0x010fe400078e02ff */
[----:B--2---:R-:W-:Y:S02]  /*2dc0*/  IMAD R118, R245, R118, RZ ;  /* 0x00000076f5767224 */ /* 0x004fe400078e02ff */
[----:B-1----:R-:W-:-:S04]  /*2dd0*/  IMAD R117, R246, R117, RZ ;  /* 0x00000075f6757224 */ /* 0x002fc800078e02ff */
[----:B------:R-:W-:-:S05]  /*2de0*/  IMAD.WIDE R116, R117, 0x2, R154 ;  /* 0x0000000275747825 */ /* 0x000fca00078e029a */
[----:B------:R1:W2:Y:S01]  /*2df0*/  @!P5 LDG.E.U16 R167, desc[UR12][R116.64] ;  /* 0x0000000c74a7d981 */ /* 0x0002a2000c1e1500 */
[----:B0-----:R-:W-:-:S04]  /*2e00*/  IMAD.WIDE R114, R119, 0x2, R154 ;  /* 0x0000000277727825 */ /* 0x001fc800078e029a */
[--C-:B-1----:R-:W-:Y:S02]  /*2e10*/  IMAD.WIDE R116, R130, 0x2, R154.reuse ;  /* 0x0000000282747825 */ /* 0x102fe400078e029a */
[----:B------:R-:W0:Y:S01]  /*2e20*/  LDC R130, c[0x0][0x3a8] ;  /* 0x0000ea00ff827b82 */ /* 0x000e220000000800 */
[----:B------:R-:W-:Y:S01]  /*2e30*/  ISETP.GE.AND P4, PT, R247, UR10, PT ;  /* 0x0000000af7007c0c */ /* 0x000fe2000bf86270 */
[----:B------:R-:W-:-:S05]  /*2e40*/  IMAD.WIDE R118, R118, 0x2, R154 ;  /* 0x0000000276767825 */ /* 0x000fca00078e029a */
[----:B------:R-:W4:Y:S01]  /*2e50*/  @!P0 LDG.E.U16 R191, desc[UR12][R118.64] ;  /* 0x0000000c76bf8981 */ /* 0x000f22000c1e1500 */
[C---:B------:R-:W-:Y:S01]  /*2e60*/  ISETP.GE.AND P0, PT, R243.reuse, UR10, PT ;  /* 0x0000000af3007c0c */ /* 0x040fe2000bf06270 */
[----:B------:R-:W-:Y:S01]  /*2e70*/  IMAD R131, R243, R131, RZ ;  /* 0x00000083f3837224 */ /* 0x000fe200078e02ff */
[----:B------:R-:W-:-:S04]  /*2e80*/  PRMT R190, RZ, 0x7610, R190 ;  /* 0x00007610ffbe7816 */ /* 0x000fc800000000be */
[----:B------:R1:W5:Y:S01]  /*2e90*/  @!P4 LDG.E.U16 R192, desc[UR12][R114.64] ;  /* 0x0000000c72c0c981 */ /* 0x000362000c1e1500 */
[----:B------:R-:W-:Y:S01]  /*2ea0*/  ISETP.GE.AND P3, PT, R248, UR10, PT ;  /* 0x0000000af8007c0c */ /* 0x000fe2000bf66270 */
[----:B-1----:R-:W-:Y:S02]  /*2eb0*/  IMAD.WIDE R114, R131, 0x2, R154 ;  /* 0x0000000283727825 */ /* 0x002fe400078e029a */
[----:B------:R-:W1:Y:S02]  /*2ec0*/  LDC R131, c[0x0][0x3a8] ;  /* 0x0000ea00ff837b82 */ /* 0x000e640000000800 */
[----:B0-----:R-:W-:Y:S01]  /*2ed0*/  IMAD R130, R240, R130, RZ ;  /* 0x00000082f0827224 */ /* 0x001fe200078e02ff */
[----:B------:R0:W2:Y:S01]  /*2ee0*/  @!P0 LDG.E.U16 R190, desc[UR12][R114.64] ;  /* 0x0000000c72be8981 */ /* 0x0000a2000c1e1500 */
[----:B------:R-:W-:Y:S02]  /*2ef0*/  PRMT R139, RZ, 0x7610, R139 ;  /* 0x00007610ff8b7816 */ /* 0x000fe4000000008b */
[C---:B------:R-:W-:Y:S01]  /*2f00*/  ISETP.GE.AND P6, PT, R244.reuse, UR10, PT ;  /* 0x0000000af4007c0c */ /* 0x040fe2000bfc6270 */
[----:B------:R-:W-:Y:S01]  /*2f10*/  IMAD R124, R244, R124, RZ ;  /* 0x0000007cf47c7224 */ /* 0x000fe200078e02ff */
[----:B------:R-:W-:-:S02]  /*2f20*/  PRMT R169, RZ, 0x7610, R169 ;  /* 0x00007610ffa97816 */ /* 0x000fc400000000a9 */
[----:B------:R0:W2:Y:S02]  /*2f30*/  @!P3 LDG.E.U16 R139, desc[UR12][R112.64] ;  /* 0x0000000c708bb981 */ /* 0x0000a4000c1e1500 */
[--C-:B0-----:R-:W-:Y:S02]  /*2f40*/  IMAD.WIDE R114, R130, 0x2, R154.reuse ;  /* 0x0000000282727825 */ /* 0x101fe400078e029a */
[----:B------:R-:W0:Y:S01]  /*2f50*/  LDC R130, c[0x0][0x3a8] ;  /* 0x0000ea00ff827b82 */ /* 0x000e220000000800 */
[----:B------:R-:W-:Y:S01]  /*2f60*/  ISETP.GE.AND P3, PT, R241, UR10, PT ;  /* 0x0000000af1007c0c */ /* 0x000fe2000bf66270 */
[----:B------:R-:W-:Y:S01]  /*2f70*/  IMAD.WIDE R112, R124, 0x2, R154 ;  /* 0x000000027c707825 */ /* 0x000fe200078e029a */
[----:B------:R-:W-:-:S03]  /*2f80*/  PRMT R189, RZ, 0x7610, R189 ;  /* 0x00007610ffbd7816 */ /* 0x000fc600000000bd */
[----:B-1----:R-:W-:Y:S01]  /*2f90*/  IMAD R131, R241, R131, RZ ;  /* 0x00000083f1837224 */ /* 0x002fe200078e02ff */
[----:B------:R1:W2:Y:S03]  /*2fa0*/  @!P6 LDG.E.U16 R169, desc[UR12][R112.64] ;  /* 0x0000000c70a9e981 */ /* 0x0002a6000c1e1500 */
[--C-:B-1----:R-:W-:Y:S01]  /*2fb0*/  IMAD.WIDE R112, R131, 0x2, R154.reuse ;  /* 0x0000000283707825 */ /* 0x102fe200078e029a */
[----:B------:R-:W-:Y:S01]  /*2fc0*/  ISETP.GE.AND P4, PT, R242, UR10, PT ;  /* 0x0000000af2007c0c */ /* 0x000fe2000bf86270 */
[----:B------:R-:W1:Y:S02]  /*2fd0*/  LDC R131, c[0x0][0x3a8] ;  /* 0x0000ea00ff837b82 */ /* 0x000e640000000800 */
[----:B0-----:R-:W-:Y:S01]  /*2fe0*/  IMAD R130, R238, R130, RZ ;  /* 0x00000082ee827224 */ /* 0x001fe200078e02ff */
[----:B------:R0:W2:Y:S03]  /*2ff0*/  @!P3 LDG.E.U16 R189, desc[UR12][R112.64] ;  /* 0x0000000c70bdb981 */ /* 0x0000a6000c1e1500 */
[----:B0-----:R-:W-:-:S02]  /*3000*/  IMAD.WIDE R112, R130, 0x2, R154 ;  /* 0x0000000282707825 */ /* 0x001fc400078e029a */
[----:B------:R-:W0:Y:S01]  /*3010*/  LDC R130, c[0x0][0x3a8] ;  /* 0x0000ea00ff827b82 */ /* 0x000e220000000800 */
[----:B------:R-:W-:-:S06]  /*3020*/  PRMT R172, RZ, 0x7610, R172 ;  /* 0x00007610ffac7816 */ /* 0x000fcc00000000ac */
[----:B------:R0:W2:Y:S01]  /*3030*/  @!P4 LDG.E.U16 R172, desc[UR12][R116.64] ;  /* 0x0000000c74acc981 */ /* 0x0000a2000c1e1500 */
[----:B------:R-:W-:Y:S02]  /*3040*/  ISETP.GE.AND P5, PT, R240, UR10, PT ;  /* 0x0000000af0007c0c */ /* 0x000fe4000bfa6270 */
[----:B------:R-:W-:Y:S01]  /*3050*/  ISETP.GE.AND P0, PT, R238, UR10, PT ;  /* 0x0000000aee007c0c */ /* 0x000fe2000bf06270 */
[----:B0-----:R-:W-:-:S04]  /*3060*/  IMAD R130, R236, R130, RZ ;  /* 0x00000082ec827224 */ /* 0x001fc800078e02ff */
[----:B------:R-:W-:Y:S02]  /*3070*/  IMAD.WIDE R116, R130, 0x2, R154 ;  /* 0x0000000282747825 */ /* 0x000fe400078e029a */
[----:B------:R-:W0:Y:S01]  /*3080*/  LDC R130, c[0x0][0x3a8] ;  /* 0x0000ea00ff827b82 */ /* 0x000e220000000800 */
[C---:B------:R-:W-:Y:S02]  /*3090*/  ISETP.GE.AND P4, PT, R237.reuse, UR10, PT ;  /* 0x0000000aed007c0c */ /* 0x040fe4000bf86270 */
[----:B------:R-:W-:Y:S02]  /*30a0*/  PRMT R175, RZ, 0x7610, R175 ;  /* 0x00007610ffaf7816 */ /* 0x000fe400000000af */
[----:B------:R-:W-:Y:S01]  /*30b0*/  PRMT R188, RZ, 0x7610, R188 ;  /* 0x00007610ffbc7816 */ /* 0x000fe200000000bc */
[----:B-1----:R-:W-:Y:S01]  /*30c0*/  IMAD R131, R237, R131, RZ ;  /* 0x00000083ed837224 */ /* 0x002fe200078e02ff */
[----:B------:R-:W-:Y:S02]  /*30d0*/  LOP3.LUT R118, R0, 0x4c, RZ, 0xfc, !PT ;  /* 0x0000004c00767812 */ /* 0x000fe400078efcff */
[----:B------:R-:W-:Y:S01]  /*30e0*/  ISETP.GE.AND P3, PT, R236, UR10, PT ;  /* 0x0000000aec007c0c */ /* 0x000fe2000bf66270 */
[----:B------:R1:W2:Y:S01]  /*30f0*/  @!P5 LDG.E.U16 R175, desc[UR12][R114.64] ;  /* 0x0000000c72afd981 */ /* 0x0002a2000c1e1500 */
[----:B------:R-:W-:-:S02]  /*3100*/  PRMT R177, RZ, 0x7610, R177 ;  /* 0x00007610ffb17816 */ /* 0x000fc400000000b1 */
[----:B------:R-:W-:Y:S01]  /*3110*/  ISETP.GE.AND P5, PT, R118, UR10, PT ;  /* 0x0000000a76007c0c */ /* 0x000fe2000bfa6270 */
[----:B------:R0:W2:Y:S01]  /*3120*/  @!P0 LDG.E.U16 R188, desc[UR12][R112.64] ;  /* 0x0000000c70bc8981 */ /* 0x0000a2000c1e1500 */
[----:B------:R-:W-:Y:S02]  /*3130*/  ISETP.GE.AND P0, PT, R235, UR10, PT ;  /* 0x0000000aeb007c0c */ /* 0x000fe4000bf06270 */
[C---:B------:R-:W-:Y:S01]  /*3140*/  LOP3.LUT R118, R0.reuse, 0x50, RZ, 0xfc, !PT ;  /* 0x0000005000767812 */ /* 0x040fe200078efcff */
[----:B-1----:R-:W-:Y:S01]  /*3150*/  IMAD.WIDE R114, R131, 0x2, R154 ;  /* 0x0000000283727825 */ /* 0x002fe200078e029a */
[----:B------:R-:W-:Y:S02]  /*3160*/  LOP3.LUT R124, R0, 0x48, RZ, 0xfc, !PT ;  /* 0x00000048007c7812 */ /* 0x000fe400078efcff */
[----:B------:R-:W-:Y:S01]  /*3170*/  PRMT R187, RZ, 0x7610, R187 ;  /* 0x00007610ffbb7816 */ /* 0x000fe200000000bb */
[----:B0-----:R-:W-:Y:S01]  /*3180*/  IMAD R130, R235, R130, RZ ;  /* 0x00000082eb827224 */ /* 0x001fe200078e02ff */
[----:B------:R0:W2:Y:S01]  /*3190*/  @!P4 LDG.E.U16 R177, desc[UR12][R114.64] ;  /* 0x0000000c72b1c981 */ /* 0x0000a2000c1e1500 */
[----:B------:R-:W-:-:S02]  /*31a0*/  ISETP.GE.AND P4, PT, R118, UR10, PT ;  /* 0x0000000a76007c0c */ /* 0x000fc4000bf86270 */
[----:B------:R-:W-:Y:S01]  /*31b0*/  ISETP.GE.AND P6, PT, R124, UR10, PT ;  /* 0x0000000a7c007c0c */ /* 0x000fe2000bfc6270 */
[----:B------:R-:W2:Y:S01]  /*31c0*/  @!P3 LDG.E.U16 R187, desc[UR12][R116.64] ;  /* 0x0000000c74bbb981 */ /* 0x000ea2000c1e1500 */
[----:B------:R-:W-:Y:S02]  /*31d0*/  LOP3.LUT R118, R0, 0x54, RZ, 0xfc, !PT ;  /* 0x0000005400767812 */ /* 0x000fe400078efcff */
[----:B------:R-:W-:Y:S01]  /*31e0*/  PRMT R168, RZ, 0x7610, R168 ;  /* 0x00007610ffa87816 */ /* 0x000fe200000000a8 */
[----:B------:R-:W-:Y:S01]  /*31f0*/  IMAD.WIDE R112, R231, 0x2, R154 ;  /* 0x00000002e7707825 */ /* 0x000fe200078e029a */
[----:B------:R-:W-:-:S03]  /*3200*/  PRMT R179, RZ, 0x7610, R179 ;  /* 0x00007610ffb37816 */ /* 0x000fc600000000b3 */
[----:B0-----:R-:W-:Y:S01]  /*3210*/  IMAD.WIDE R114, R130, 0x2, R154 ;  /* 0x0000000282727825 */ /* 0x001fe200078e029a */
[----:B------:R-:W-:Y:S02]  /*3220*/  ISETP.GE.AND P3, PT, R118, UR10, PT ;  /* 0x0000000a76007c0c */ /* 0x000fe4000bf66270 */
[C---:B------:R-:W-:Y:S01]  /*3230*/  LOP3.LUT R118, R0.reuse, 0x5c, RZ, 0xfc, !PT ;  /* 0x0000005c00767812 */ /* 0x040fe200078efcff */
[----:B------:R0:W2:Y:S01]  /*3240*/  @!P2 LDG.E.U16 R179, desc[UR12][R112.64] ;  /* 0x0000000c70b3a981 */ /* 0x0000a2000c1e1500 */
[----:B------:R-:W-:Y:S02]  /*3250*/  LOP3.LUT R119, R0, 0x58, RZ, 0xfc, !PT ;  /* 0x0000005800777812 */ /* 0x000fe400078efcff */
[----:B------:R-:W-:Y:S01]  /*3260*/  PRMT R171, RZ, 0x7610, R171 ;  /* 0x00007610ffab7816 */ /* 0x000fe200000000ab */
[----:B------:R1:W2:Y:S01]  /*3270*/  @!P0 LDG.E.U16 R168, desc[UR12][R114.64] ;  /* 0x0000000c72a88981 */ /* 0x0002a2000c1e1500 */
[----:B------:R-:W-:Y:S02]  /*3280*/  PRMT R137, RZ, 0x7610, R137 ;  /* 0x00007610ff897816 */ /* 0x000fe40000000089 */
[----:B------:R-:W-:-:S02]  /*3290*/  ISETP.GE.AND P0, PT, R118, UR10, PT ;  /* 0x0000000a76007c0c */ /* 0x000fc4000bf06270 */
[----:B------:R-:W-:Y:S01]  /*32a0*/  ISETP.GE.AND P2, PT, R119, UR10, PT ;  /* 0x0000000a77007c0c */ /* 0x000fe2000bf46270 */
[----:B0-----:R-:W-:Y:S01]  /*32b0*/  IMAD.WIDE R112, R166, 0x2, R154 ;  /* 0x00000002a6707825 */ /* 0x001fe200078e029a */
[----:B------:R-:W-:-:S03]  /*32c0*/  LOP3.LUT R118, R0, 0x64, RZ, 0xfc, !PT ;  /* 0x0000006400767812 */ /* 0x000fc600078efcff */
[----:B-1----:R-:W-:Y:S01]  /*32d0*/  IMAD.WIDE R114, R217, 0x2, R154 ;  /* 0x00000002d9727825 */ /* 0x002fe200078e029a */
[----:B------:R-:W-:Y:S01]  /*32e0*/  LOP3.LUT R119, R0, 0x60, RZ, 0xfc, !PT ;  /* 0x0000006000777812 */ /* 0x000fe200078efcff */
[----:B------:R0:W2:Y:S01]  /*32f0*/  @!P1 LDG.E.U16 R137, desc[UR12][R112.64] ;  /* 0x0000000c70899981 */ /* 0x0000a2000c1e1500 */
[----:B------:R-:W-:Y:S01]  /*3300*/  PRMT R138, RZ, 0x7610, R138 ;  /* 0x00007610ff8a7816 */ /* 0x000fe2000000008a */
[--C-:B------:R-:W-:Y:S02]  /*3310*/  IMAD.WIDE R116, R218, 0x2, R154.reuse ;  /* 0x00000002da747825 */ /* 0x100fe400078e029a */
[----:B------:R1:W2:Y:S01]  /*3320*/  @!P6 LDG.E.U16 R171, desc[UR12][R114.64] ;  /* 0x0000000c72abe981 */ /* 0x0002a2000c1e1500 */
[----:B------:R-:W-:Y:S02]  /*3330*/  ISETP.GE.AND P6, PT, R118, UR10, PT ;  /* 0x0000000a76007c0c */ /* 0x000fe4000bfc6270 */
[----:B------:R-:W-:Y:S01]  /*3340*/  ISETP.GE.AND P1, PT, R119, UR10, PT ;  /* 0x0000000a77007c0c */ /* 0x000fe2000bf26270 */
[----:B------:R3:W2:Y:S01]  /*3350*/  @!P5 LDG.E.U16 R138, desc[UR12][R116.64] ;  /* 0x0000000c748ad981 */ /* 0x0006a2000c1e1500 */
[----:B------:R-:W-:Y:S01]  /*3360*/  LOP3.LUT R118, R0, 0x68, RZ, 0xfc, !PT ;  /* 0x0000006800767812 */ /* 0x000fe200078efcff */
[----:B0-----:R-:W-:Y:S01]  /*3370*/  IMAD.WIDE R112, R219, 0x2, R154 ;  /* 0x00000002db707825 */ /* 0x001fe200078e029a */
[----:B------:R-:W-:-:S02]  /*3380*/  PRMT R174, RZ, 0x7610, R174 ;  /* 0x00007610ffae7816 */ /* 0x000fc400000000ae */
[----:B------:R-:W-:Y:S01]  /*3390*/  PRMT R136, RZ, 0x7610, R136 ;  /* 0x00007610ff887816 */ /* 0x000fe20000000088 */
[--C-:B-1----:R-:W-:Y:S01]  /*33a0*/  IMAD.WIDE R114, R220, 0x2, R154.reuse ;  /* 0x00000002dc727825 */ /* 0x102fe200078e029a */
[----:B------:R-:W-:Y:S02]  /*33b0*/  LOP3.LUT R119, R0, 0x6c, RZ, 0xfc, !PT ;  /* 0x0000006c00777812 */ /* 0x000fe400078efcff */
[----:B------:R-:W-:Y:S01]  /*33c0*/  ISETP.GE.AND P5, PT, R118, UR10, PT ;  /* 0x0000000a76007c0c */ /* 0x000fe2000bfa6270 */
[----:B------:R0:W2:Y:S01]  /*33d0*/  @!P4 LDG.E.U16 R174, desc[UR12][R112.64] ;  /* 0x0000000c70aec981 */ /* 0x0000a2000c1e1500 */
[----:B------:R-:W-:Y:S01]  /*33e0*/  LOP3.LUT R118, R0, 0x70, RZ, 0xfc, !PT ;  /* 0x0000007000767812 */ /* 0x000fe200078efcff */
[----:B---3--:R-:W-:Y:S01]  /*33f0*/  IMAD.WIDE R116, R224, 0x2, R154 ;  /* 0x00000002e0747825 */ /* 0x008fe200078e029a */
[----:B------:R-:W-:Y:S01]  /*3400*/  PRMT R176, RZ, 0x7610, R176 ;  /* 0x00007610ffb07816 */ /* 0x000fe200000000b0 */
[----:B------:R1:W3:Y:S01]  /*3410*/  @!P3 LDG.E.U16 R136, desc[UR12][R114.64] ;  /* 0x0000000c7288b981 */ /* 0x0002e2000c1e1500 */
[----:B------:R-:W-:-:S02]  /*3420*/  PRMT R186, RZ, 0x7610, R186 ;  /* 0x00007610ffba7816 */ /* 0x000fc400000000ba */
[----:B------:R-:W-:Y:S02]  /*3430*/  PRMT R178, RZ, 0x7610, R178 ;  /* 0x00007610ffb27816 */ /* 0x000fe400000000b2 */
[----:B------:R-:W-:Y:S01]  /*3440*/  ISETP.GE.AND P4, PT, R119, UR10, PT ;  /* 0x0000000a77007c0c */ /* 0x000fe2000bf86270 */
[----:B0-----:R-:W-:Y:S01]  /*3450*/  IMAD.WIDE R112, R222, 0x2, R154 ;  /* 0x00000002de707825 */ /* 0x001fe200078e029a */
[----:B------:R-:W-:-:S03]  /*3460*/  ISETP.GE.AND P3, PT, R118, UR10, PT ;  /* 0x0000000a76007c0c */ /* 0x000fc6000bf66270 */
[--C-:B-1----:R-:W-:Y:S01]  /*3470*/  IMAD.WIDE R114, R223, 0x2, R154.reuse ;  /* 0x00000002df727825 */ /* 0x102fe200078e029a */
[C---:B------:R-:W-:Y:S01]  /*3480*/  LOP3.LUT R119, R0.reuse, 0x74, RZ, 0xfc, !PT ;  /* 0x0000007400777812 */ /* 0x040fe200078efcff */
[----:B------:R0:W2:Y:S01]  /*3490*/  @!P2 LDG.E.U16 R176, desc[UR12][R112.64] ;  /* 0x0000000c70b0a981 */ /* 0x0000a2000c1e1500 */
[----:B------:R-:W-:Y:S02]  /*34a0*/  LOP3.LUT R118, R0, 0x78, RZ, 0xfc, !PT ;  /* 0x0000007800767812 */ /* 0x000fe400078efcff */
[----:B------:R-:W-:Y:S01]  /*34b0*/  LEA.HI R124, R233, 0x7c, RZ, 0x1c ;  /* 0x0000007ce97c7811 */ /* 0x000fe200078fe0ff */
[----:B------:R1:W2:Y:S01]  /*34c0*/  @!P0 LDG.E.U16 R186, desc[UR12][R114.64] ;  /* 0x0000000c72ba8981 */ /* 0x0002a2000c1e1500 */
[----:B------:R-:W-:Y:S02]  /*34d0*/  ISETP.GE.AND P2, PT, R119, UR10, PT ;  /* 0x0000000a77007c0c */ /* 0x000fe4000bf46270 */
[----:B------:R-:W-:Y:S01]  /*34e0*/  ISETP.GE.AND P0, PT, R118, UR10, PT ;  /* 0x0000000a76007c0c */ /* 0x000fe2000bf06270 */
[----:B------:R4:W2:Y:S01]  /*34f0*/  @!P1 LDG.E.U16 R178, desc[UR12][R116.64] ;  /* 0x0000000c74b29981 */ /* 0x0008a2000c1e1500 */
[----:B------:R-:W-:Y:S01]  /*3500*/  ISETP.GE.AND P1, PT, R124, UR10, PT ;  /* 0x0000000a7c007c0c */ /* 0x000fe2000bf26270 */
[----:B0-----:R-:W-:Y:S01]  /*3510*/  IMAD.WIDE R112, R225, 0x2, R154 ;  /* 0x00000002e1707825 */ /* 0x001fe200078e029a */
[----:B------:R-:W-:-:S02]  /*3520*/  PRMT R185, RZ, 0x7610, R185 ;  /* 0x00007610ffb97816 */ /* 0x000fc400000000b9 */
[----:B------:R-:W-:Y:S01]  /*3530*/  PRMT R180, RZ, 0x7610, R180 ;  /* 0x00007610ffb47816 */ /* 0x000fe200000000b4 */
[----:B-1----:R-:W-:Y:S01]  /*3540*/  IMAD.WIDE R114, R226, 0x2, R154 ;  /* 0x00000002e2727825 */ /* 0x002fe200078e029a */
[----:B------:R-:W-:Y:S02]  /*3550*/  PRMT R184, RZ, 0x7610, R184 ;  /* 0x00007610ffb87816 */ /* 0x000fe400000000b8 */
[----:B------:R-:W-:Y:S01]  /*3560*/  PRMT R170, RZ, 0x7610, R170 ;  /* 0x00007610ffaa7816 */ /* 0x000fe200000000aa */
[----:B----4-:R-:W-:Y:S01]  /*3570*/  IMAD.WIDE R116, R227, 0x2, R154 ;  /* 0x00000002e3747825 */ /* 0x010fe200078e029a */
[----:B------:R0:W4:Y:S01]  /*3580*/  @!P6 LDG.E.U16 R185, desc[UR12][R112.64] ;  /* 0x0000000c70b9e981 */ /* 0x000122000c1e1500 */
[----:B------:R-:W-:Y:S02]  /*3590*/  PRMT R183, RZ, 0x7610, R183 ;  /* 0x00007610ffb77816 */ /* 0x000fe400000000b7 */
[----:B------:R-:W-:Y:S01]  /*35a0*/  PRMT R173, RZ, 0x7610, R173 ;  /* 0x00007610ffad7816 */ /* 0x000fe200000000ad */
[----:B------:R1:W2:Y:S01]  /*35b0*/  @!P5 LDG.E.U16 R180, desc[UR12][R114.64] ;  /* 0x0000000c72b4d981 */ /* 0x0002a2000c1e1500 */
[----:B------:R-:W-:Y:S01]  /*35c0*/  PRMT R181, RZ, 0x7610, R181 ;  /* 0x00007610ffb57816 */ /* 0x000fe200000000b5 */
[----:B------:R-:W-:-:S02]  /*35d0*/  IMAD.WIDE R118, R228, 0x2, R154 ;  /* 0x00000002e4767825 */ /* 0x000fc400078e029a */
[----:B------:R5:W2:Y:S02]  /*35e0*/  @!P4 LDG.E.U16 R184, desc[UR12][R116.64] ;  /* 0x0000000c74b8c981 */ /* 0x000aa4000c1e1500 */
[--C-:B0-----:R-:W-:Y:S02]  /*35f0*/  IMAD.WIDE R112, R229, 0x2, R154.reuse ;  /* 0x00000002e5707825 */ /* 0x101fe400078e029a */
[----:B------:R-:W2:Y:S02]  /*3600*/  @!P3 LDG.E.U16 R170, desc[UR12][R118.64] ;  /* 0x0000000c76aab981 */ /* 0x000ea4000c1e1500 */
[--C-:B-1----:R-:W-:Y:S02]  /*3610*/  IMAD.WIDE R114, R230, 0x2, R154.reuse ;  /* 0x00000002e6727825 */ /* 0x102fe400078e029a */
[----:B------:R-:W2:Y:S02]  /*3620*/  @!P2 LDG.E.U16 R183, desc[UR12][R112.64] ;  /* 0x0000000c70b7a981 */ /* 0x000ea4000c1e1500 */
[----:B-----5:R-:W-:-:S02]  /*3630*/  IMAD.WIDE R116, R232, 0x2, R154 ;  /* 0x00000002e8747825 */ /* 0x020fc400078e029a */
[----:B------:R0:W5:Y:S04]  /*3640*/  @!P0 LDG.E.U16 R173, desc[UR12][R114.64] ;  /* 0x0000000c72ad8981 */ /* 0x000168000c1e1500 */
[----:B------:R-:W2:Y:S01]  /*3650*/  @!P1 LDG.E.U16 R181, desc[UR12][R116.64] ;  /* 0x0000000c74b59981 */ /* 0x000ea2000c1e1500 */
[----:B------:R-:W-:-:S04]  /*3660*/  LOP3.LUT R216, R233, 0x3f, RZ, 0xc0, !PT ;  /* 0x0000003fe9d87812 */ /* 0x000fc800078ec0ff */
[C---:B------:R-:W-:Y:S02]  /*3670*/  LOP3.LUT R124, R216.reuse, 0x40, RZ, 0xfc, !PT ;  /* 0x00000040d87c7812 */ /* 0x040fe400078efcff */
[----:B------:R-:W-:Y:S02]  /*3680*/  ISETP.GE.AND P3, PT, R216, UR10, PT ;  /* 0x0000000ad8007c0c */ /* 0x000fe4000bf66270 */
[----:B------:R-:W-:Y:S02]  /*3690*/  ISETP.GE.AND P0, PT, R124, UR10, PT ;  /* 0x0000000a7c007c0c */ /* 0x000fe4000bf06270 */
[----:B------:R-:W-:Y:S02]  /*36a0*/  IADD3 RZ, P1, PT, R42, UR4, RZ ;  /* 0x000000042aff7c10 */ /* 0x000fe4000ff3e0ff */
[----:B------:R-:W-:Y:S01]  /*36b0*/  IADD3 RZ, P2, PT, R102, UR4, RZ ;  /* 0x0000000466ff7c10 */ /* 0x000fe2000ff5e0ff */
[----:B0-----:R-:W-:Y:S01]  /*36c0*/  VIADD R114, R42, UR4 ;  /* 0x000000042a727c36 */ /* 0x001fe20008000000 */
[----:B------:R-:W-:Y:S01]  /*36d0*/  PRMT R134, RZ, 0x7610, R134 ;  /* 0x00007610ff867816 */ /* 0x000fe20000000086 */
[----:B------:R-:W-:Y:S01]  /*36e0*/  VIADD R112, R102, UR4 ;  /* 0x0000000466707c36 */ /* 0x000fe20008000000 */
[----:B------:R-:W-:-:S02]  /*36f0*/  PRMT R135, RZ, 0x7610, R135 ;  /* 0x00007610ff877816 */ /* 0x000fc40000000087 */
[----:B------:R-:W-:Y:S01]  /*3700*/  IADD3.X R115, PT, PT, R43, UR5, RZ, P1, !PT ;  /* 0x000000052b737c10 */ /* 0x000fe20008ffe4ff */
[----:B------:R-:W-:Y:S01]  /*3710*/  BAR.SYNC.DEFER_BLOCKING 0x0 ;  /* 0x0000000000007b1d */ /* 0x000fe20000010000 */
[----:B------:R-:W-:Y:S02]  /*3720*/  IADD3.X R113, PT, PT, R103, UR5, RZ, P2, !PT ;  /* 0x0000000567717c10 */ /* 0x000fe400097fe4ff */
[----:B------:R-:W-:Y:S02]  /*3730*/  IADD3 RZ, P1, PT, R40, UR4, RZ ;  /* 0x0000000428ff7c10 */ /* 0x000fe4000ff3e0ff */
[----:B------:R-:W-:Y:S02]  /*3740*/  IADD3 RZ, P2, PT, R100, UR4, RZ ;  /* 0x0000000464ff7c10 */ /* 0x000fe4000ff5e0ff */
[----:B------:R-:W-:Y:S02]  /*3750*/  PRMT R132, RZ, 0x7610, R132 ;  /* 0x00007610ff847816 */ /* 0x000fe40000000084 */
[----:B------:R-:W-:-:S02]  /*3760*/  PRMT R133, RZ, 0x7610, R133 ;  /* 0x00007610ff857816 */ /* 0x000fc40000000085 */
[----:B------:R-:W-:Y:S02]  /*3770*/  PRMT R128, RZ, 0x7610, R128 ;  /* 0x00007610ff807816 */ /* 0x000fe40000000080 */
[----:B------:R-:W-:Y:S01]  /*3780*/  PRMT R129, RZ, 0x7610, R129 ;  /* 0x00007610ff817816 */ /* 0x000fe20000000081 */
[----:B------:R0:W2:Y:S04]  /*3790*/  @!P0 LDG.E.U16 R134, desc[UR12][R114.64] ;  /* 0x0000000c72868981 */ /* 0x0000a8000c1e1500 */
[----:B------:R1:W2:Y:S01]  /*37a0*/  @!P3 LDG.E.U16 R135, desc[UR12][R112.64] ;  /* 0x0000000c7087b981 */ /* 0x0002a2000c1e1500 */
[----:B0-----:R-:W-:Y:S01]  /*37b0*/  VIADD R114, R40, UR4 ;  /* 0x0000000428727c36 */ /* 0x001fe20008000000 */
[----:B------:R-:W-:Y:S02]  /*37c0*/  IADD3.X R115, PT, PT, R41, UR5, RZ, P1, !PT ;  /* 0x0000000529737c10 */ /* 0x000fe40008ffe4ff */
[----:B------:R-:W-:Y:S01]  /*37d0*/  IADD3 RZ, P1, PT, R38, UR4, RZ ;  /* 0x0000000426ff7c10 */ /* 0x000fe2000ff3e0ff */
[----:B-1----:R-:W-:Y:S01]  /*37e0*/  VIADD R112, R100, UR4 ;  /* 0x0000000464707c36 */ /* 0x002fe20008000000 */
[----:B------:R-:W-:Y:S01]  /*37f0*/  IADD3.X R113, PT, PT, R101, UR5, RZ, P2, !PT ;  /* 0x0000000565717c10 */ /* 0x000fe200097fe4ff */
[----:B------:R0:W2:Y:S01]  /*3800*/  @!P0 LDG.E.U16 R132, desc[UR12][R114.64] ;  /* 0x0000000c72848981 */ /* 0x0000a2000c1e1500 */
[----:B------:R-:W-:-:S03]  /*3810*/  IADD3 RZ, P2, PT, R98, UR4, RZ ;  /* 0x0000000462ff7c10 */ /* 0x000fc6000ff5e0ff */
[----:B------:R1:W2:Y:S01]  /*3820*/  @!P3 LDG.E.U16 R133, desc[UR12][R112.64] ;  /* 0x0000000c7085b981 */ /* 0x0002a2000c1e1500 */
[----:B------:R-:W-:Y:S01]  /*3830*/  PRMT R125, RZ, 0x7610, R125 ;  /* 0x00007610ff7d7816 */ /* 0x000fe2000000007d */
[----:B0-----:R-:W-:Y:S01]  /*3840*/  VIADD R114, R38, UR4 ;  /* 0x0000000426727c36 */ /* 0x001fe20008000000 */
[----:B------:R-:W-:Y:S02]  /*3850*/  IADD3.X R115, PT, PT, R39, UR5, RZ, P1, !PT ;  /* 0x0000000527737c10 */ /* 0x000fe40008ffe4ff */
[----:B------:R-:W-:Y:S01]  /*3860*/  IADD3 RZ, P1, PT, R36, UR4, RZ ;  /* 0x0000000424ff7c10 */ /* 0x000fe2000ff3e0ff */
[----:B-1----:R-:W-:Y:S01]  /*3870*/  VIADD R112, R98, UR4 ;  /* 0x0000000462707c36 */ /* 0x002fe20008000000 */
[----:B------:R-:W-:Y:S01]  /*3880*/  IADD3.X R113, PT, PT, R99, UR5, RZ, P2, !PT ;  /* 0x0000000563717c10 */ /* 0x000fe200097fe4ff */
[----:B------:R0:W2:Y:S01]  /*3890*/  @!P0 LDG.E.U16 R128, desc[UR12][R114.64] ;  /* 0x0000000c72808981 */ /* 0x0000a2000c1e1500 */
[----:B------:R-:W-:Y:S02]  /*38a0*/  IADD3 RZ, P2, PT, R96, UR4, RZ ;  /* 0x0000000460ff7c10 */ /* 0x000fe4000ff5e0ff */
[----:B------:R-:W-:Y:S01]  /*38b0*/  PRMT R126, RZ, 0x7610, R126 ;  /* 0x00007610ff7e7816 */ /* 0x000fe2000000007e */
[----:B------:R1:W2:Y:S01]  /*38c0*/  @!P3 LDG.E.U16 R129, desc[UR12][R112.64] ;  /* 0x0000000c7081b981 */ /* 0x0002a2000c1e1500 */
[----:B------:R-:W-:Y:S01]  /*38d0*/  PRMT R119, RZ, 0x7610, R119 ;  /* 0x00007610ff777816 */ /* 0x000fe20000000077 */
[----:B0-----:R-:W-:Y:S01]  /*38e0*/  VIADD R114, R36, UR4 ;  /* 0x0000000424727c36 */ /* 0x001fe20008000000 */
[----:B------:R-:W-:-:S02]  /*38f0*/  IADD3.X R115, PT, PT, R37, UR5, RZ, P1, !PT ;  /* 0x0000000525737c10 */ /* 0x000fc40008ffe4ff */
        /* <DEDUP_REMOVED lines=17> */
[----:B0-----:R-:W-:Y:S01]  /*3a10*/  VIADD R114, R32, UR4 ;  /* 0x0000000420727c36 */ /* 0x001fe20008000000 */
[----:B------:R-:W-:Y:S01]  /*3a20*/  IADD3.X R115, PT, PT, R33, UR5, RZ, P1, !PT ;  /* 0x0000000521737c10 */ /* 0x000fe20008ffe4ff */
[----:B-1----:R-:W-:Y:S01]  /*3a30*/  VIADD R112, R92, UR4 ;  /* 0x000000045c707c36 */ /* 0x002fe20008000000 */
[----:B------:R-:W-:-:S03]  /*3a40*/  IADD3.X R113, PT, PT, R93, UR5, RZ, P2, !PT ;  /* 0x000000055d717c10 */ /* 0x000fc600097fe4ff */
[----:B------:R0:W2:Y:S01]  /*3a50*/  @!P0 LDG.E.U16 R117, desc[UR12][R114.64] ;  /* 0x0000000c72758981 */ /* 0x0000a2000c1e1500 */
[----:B------:R-:W-:Y:S02]  /*3a60*/  IADD3 RZ, P2, PT, R90, UR4, RZ ;  /* 0x000000045aff7c10 */ /* 0x000fe4000ff5e0ff */
[C---:B------:R-:W-:Y:S01]  /*3a70*/  IADD3 RZ, P1, PT, R30.reuse, UR4, RZ ;  /* 0x000000041eff7c10 */ /* 0x040fe2000ff3e0ff */
[----:B------:R1:W2:Y:S01]  /*3a80*/  @!P3 LDG.E.U16 R118, desc[UR12][R112.64] ;  /* 0x0000000c7076b981 */ /* 0x0002a2000c1e1500 */
[----:B------:R-:W-:Y:S02]  /*3a90*/  VIADD R130, R30, UR4 ;  /* 0x000000041e827c36 */ /* 0x000fe40008000000 */
[----:B------:R-:W-:Y:S02]  /*3aa0*/  IADD3.X R131, PT, PT, R31, UR5, RZ, P1, !PT ;  /* 0x000000051f837c10 */ /* 0x000fe40008ffe4ff */
[----:B0-----:R-:W-:Y:S02]  /*3ab0*/  PRMT R115, RZ, 0x7610, R115 ;  /* 0x00007610ff737816 */ /* 0x001fe40000000073 */
[----:B------:R-:W-:Y:S01]  /*3ac0*/  PRMT R114, RZ, 0x7610, R114 ;  /* 0x00007610ff727816 */ /* 0x000fe20000000072 */
[----:B-1----:R-:W-:Y:S01]  /*3ad0*/  VIADD R112, R90, UR4 ;  /* 0x000000045a707c36 */ /* 0x002fe20008000000 */
[----:B------:R-:W-:-:S02]  /*3ae0*/  IADD3.X R113, PT, PT, R91, UR5, RZ, P2, !PT ;  /* 0x000000055b717c10 */ /* 0x000fc400097fe4ff */
[----:B------:R-:W-:Y:S02]  /*3af0*/  IADD3 RZ, P2, PT, R88, UR4, RZ ;  /* 0x0000000458ff7c10 */ /* 0x000fe4000ff5e0ff */
[----:B------:R0:W2:Y:S01]  /*3b00*/  @!P0 LDG.E.U16 R114, desc[UR12][R130.64] ;  /* 0x0000000c82728981 */ /* 0x0000a2000c1e1500 */
[----:B------:R-:W-:-:S03]  /*3b10*/  IADD3 RZ, P1, PT, R28, UR4, RZ ;  /* 0x000000041cff7c10 */ /* 0x000fc6000ff3e0ff */
[----:B------:R1:W2:Y:S01]  /*3b20*/  @!P3 LDG.E.U16 R115, desc[UR12][R112.64] ;  /* 0x0000000c7073b981 */ /* 0x0002a2000c1e1500 */
[----:B------:R-:W-:Y:S01]  /*3b30*/  PRMT R116, RZ, 0x7610, R116 ;  /* 0x00007610ff747816 */ /* 0x000fe20000000074 */
[----:B------:R-:W-:Y:S01]  /*3b40*/  VIADD R194, R28, UR4 ;  /* 0x000000041cc27c36 */ /* 0x000fe20008000000 */
[----:B------:R-:W-:Y:S01]  /*3b50*/  IADD3.X R195, PT, PT, R29, UR5, RZ, P1, !PT ;  /* 0x000000051dc37c10 */ /* 0x000fe20008ffe4ff */
[----:B0-----:R-:W-:Y:S01]  /*3b60*/  VIADD R130, R88, UR4 ;  /* 0x0000000458827c36 */ /* 0x001fe20008000000 */
[----:B------:R-:W-:-:S03]  /*3b70*/  IADD3.X R131, PT, PT, R89, UR5, RZ, P2, !PT ;  /* 0x0000000559837c10 */ /* 0x000fc600097fe4ff */
[----:B------:R0:W2:Y:S01]  /*3b80*/  @!P0 LDG.E.U16 R116, desc[UR12][R194.64] ;  /* 0x0000000cc2748981 */ /* 0x0000a2000c1e1500 */
[----:B-1----:R-:W-:Y:S02]  /*3b90*/  PRMT R112, RZ, 0x7610, R112 ;  /* 0x00007610ff707816 */ /* 0x002fe40000000070 */
[----:B------:R-:W-:Y:S02]  /*3ba0*/  IADD3 RZ, P2, PT, R86, UR4, RZ ;  /* 0x0000000456ff7c10 */ /* 0x000fe4000ff5e0ff */
[----:B------:R-:W-:Y:S02]  /*3bb0*/  IADD3 RZ, P1, PT, R26, UR4, RZ ;  /* 0x000000041aff7c10 */ /* 0x000fe4000ff3e0ff */
[----:B------:R1:W2:Y:S01]  /*3bc0*/  @!P3 LDG.E.U16 R112, desc[UR12][R130.64] ;  /* 0x0000000c8270b981 */ /* 0x0002a2000c1e1500 */
[----:B------:R-:W-:Y:S01]  /*3bd0*/  PRMT R113, RZ, 0x7610, R113 ;  /* 0x00007610ff717816 */ /* 0x000fe20000000071 */
[----:B0-----:R-:W-:Y:S01]  /*3be0*/  VIADD R194, R86, UR4 ;  /* 0x0000000456c27c36 */ /* 0x001fe20008000000 */
[----:B------:R-:W-:Y:S01]  /*3bf0*/  IADD3.X R195, PT, PT, R87, UR5, RZ, P2, !PT ;  /* 0x0000000557c37c10 */ /* 0x000fe200097fe4ff */
[----:B------:R-:W-:Y:S01]  /*3c00*/  VIADD R196, R26, UR4 ;  /* 0x000000041ac47c36 */ /* 0x000fe20008000000 */
[----:B------:R-:W-:-:S02]  /*3c10*/  IADD3.X R197, PT, PT, R27, UR5, RZ, P1, !PT ;  /* 0x000000051bc57c10 */ /* 0x000fc40008ffe4ff */
[----:B------:R-:W-:Y:S02]  /*3c20*/  IADD3 RZ, P2, PT, R84, UR4, RZ ;  /* 0x0000000454ff7c10 */ /* 0x000fe4000ff5e0ff */
[----:B-1----:R-:W-:Y:S01]  /*3c30*/  PRMT R130, RZ, 0x7610, R130 ;  /* 0x00007610ff827816 */ /* 0x002fe20000000082 */
[----:B------:R0:W2:Y:S01]  /*3c40*/  @!P0 LDG.E.U16 R113, desc[UR12][R196.64] ;  /* 0x0000000cc4718981 */ /* 0x0000a2000c1e1500 */
[C---:B------:R-:W-:Y:S02]  /*3c50*/  IADD3 RZ, P1, PT, R24.reuse, UR4, RZ ;  /* 0x0000000418ff7c10 */ /* 0x040fe4000ff3e0ff */
[----:B------:R-:W-:Y:S02]  /*3c60*/  PRMT R127, RZ, 0x7610, R127 ;  /* 0x00007610ff7f7816 */ /* 0x000fe4000000007f */
[----:B------:R1:W2:Y:S01]  /*3c70*/  @!P3 LDG.E.U16 R130, desc[UR12][R194.64] ;  /* 0x0000000cc282b981 */ /* 0x0002a2000c1e1500 */
[----:B------:R-:W-:Y:S01]  /*3c80*/  PRMT R131, RZ, 0x7610, R131 ;  /* 0x00007610ff837816 */ /* 0x000fe20000000083 */
[----:B0-----:R-:W-:Y:S01]  /*3c90*/  VIADD R196, R24, UR4 ;  /* 0x0000000418c47c36 */ /* 0x001fe20008000000 */
[----:B------:R-:W-:-:S02]  /*3ca0*/  IADD3.X R197, PT, PT, R25, UR5, RZ, P1, !PT ;  /* 0x0000000519c57c10 */ /* 0x000fc40008ffe4ff */
[----:B------:R-:W-:Y:S01]  /*3cb0*/  IADD3 RZ, P1, PT, R82, UR4, RZ ;  /* 0x0000000452ff7c10 */ /* 0x000fe2000ff3e0ff */
[----:B-1----:R-:W-:Y:S01]  /*3cc0*/  VIADD R194, R84, UR4 ;  /* 0x0000000454c27c36 */ /* 0x002fe20008000000 */
[----:B------:R-:W-:Y:S01]  /*3cd0*/  IADD3.X R195, PT, PT, R85, UR5, RZ, P2, !PT ;  /* 0x0000000555c37c10 */ /* 0x000fe200097fe4ff */
[----:B------:R-:W2:Y:S01]  /*3ce0*/  @!P0 LDG.E.U16 R131, desc[UR12][R196.64] ;  /* 0x0000000cc4838981 */ /* 0x000ea2000c1e1500 */
[----:B------:R-:W-:-:S03]  /*3cf0*/  PRMT R199, RZ, 0x7610, R199 ;  /* 0x00007610ffc77816 */ /* 0x000fc600000000c7 */
[----:B------:R0:W2:Y:S01]  /*3d00*/  @!P3 LDG.E.U16 R127, desc[UR12][R194.64] ;  /* 0x0000000cc27fb981 */ /* 0x0000a2000c1e1500 */
[----:B------:R-:W-:Y:S02]  /*3d10*/  PRMT R200, RZ, 0x7610, R200 ;  /* 0x00007610ffc87816 */ /* 0x000fe400000000c8 */
[----:B0-----:R-:W-:Y:S01]  /*3d20*/  IADD3.X R195, PT, PT, R83, UR5, RZ, P1, !PT ;  /* 0x0000000553c37c10 */ /* 0x001fe20008ffe4ff */
[----:B------:R-:W-:Y:S01]  /*3d30*/  VIADD R194, R82, UR4 ;  /* 0x0000000452c27c36 */ /* 0x000fe20008000000 */
[----:B------:R-:W-:-:S04]  /*3d40*/  IADD3 R196, P1, PT, R104, UR4, RZ ;  /* 0x0000000468c47c10 */ /* 0x000fc8000ff3e0ff */
[----:B------:R-:W-:Y:S01]  /*3d50*/  IADD3.X R197, PT, PT, R105, UR5, RZ, P1, !PT ;  /* 0x0000000569c57c10 */ /* 0x000fe20008ffe4ff */
[----:B------:R0:W2:Y:S04]  /*3d60*/  @!P3 LDG.E.U16 R199, desc[UR12][R194.64] ;  /* 0x0000000cc2c7b981 */ /* 0x0000a8000c1e1500 */
[----:B------:R1:W2:Y:S01]  /*3d70*/  @!P3 LDG.E.U16 R200, desc[UR12][R196.64] ;  /* 0x0000000cc4c8b981 */ /* 0x0002a2000c1e1500 */
[----:B0-----:R-:W-:Y:S02]  /*3d80*/  IADD3 R194, P1, PT, R106, UR4, RZ ;  /* 0x000000046ac27c10 */ /* 0x001fe4000ff3e0ff */
[----:B-1----:R-:W-:Y:S02]  /*3d90*/  PRMT R196, RZ, 0x7610, R196 ;  /* 0x00007610ffc47816 */ /* 0x002fe400000000c4 */
[----:B------:R-:W-:-:S05]  /*3da0*/  IADD3.X R195, PT, PT, R107, UR5, RZ, P1, !PT ;  /* 0x000000056bc37c10 */ /* 0x000fca0008ffe4ff */
[----:B------:R0:W2:Y:S01]  /*3db0*/  @!P3 LDG.E.U16 R196, desc[UR12][R194.64] ;  /* 0x0000000cc2c4b981 */ /* 0x0000a2000c1e1500 */
[----:B------:R-:W-:Y:S02]  /*3dc0*/  PRMT R197, RZ, 0x7610, R197 ;  /* 0x00007610ffc57816 */ /* 0x000fe400000000c5 */
[----:B0-----:R-:W-:-:S04]  /*3dd0*/  IADD3 R194, P1, PT, R108, UR4, RZ ;  /* 0x000000046cc27c10 */ /* 0x001fc8000ff3e0ff */
        /* <DEDUP_REMOVED lines=9> */
[----:B------:R0:W3:Y:S01]  /*3e70*/  @!P3 LDG.E.U16 R202, desc[UR12][R194.64] ;  /* 0x0000000cc2cab981 */ /* 0x0000e2000c1e1500 */
        /* <DEDUP_REMOVED lines=34> */
[----:B------:R-:W-:Y:S01]  /*40a0*/  IADD3.X R195, PT, PT, R65, UR5, RZ, P1, !PT ;  /* 0x0000000541c37c10 */ /* 0x000fe20008ffe4ff */
[----:B------:R-:W0:Y:S04]  /*40b0*/  S2UR UR8, SR_CgaCtaId ;  /* 0x00000000000879c3 */ /* 0x000e280000008800 */
[----:B------:R1:W3:Y:S01]  /*40c0*/  @!P3 LDG.E.U16 R211, desc[UR12][R194.64] ;  /* 0x0000000cc2d3b981 */ /* 0x0002e2000c1e1500 */
[----:B------:R-:W-:Y:S02]  /*40d0*/  PRMT R212, RZ, 0x7610, R212 ;  /* 0x00007610ffd47816 */ /* 0x000fe400000000d4 */
[----:B-1----:R-:W-:-:S04]  /*40e0*/  IADD3 R194, P1, PT, R66, UR4, RZ ;  /* 0x0000000442c27c10 */ /* 0x002fc8000ff3e0ff */
[----:B------:R-:W-:-:S05]  /*40f0*/  IADD3.X R195, PT, PT, R67, UR5, RZ, P1, !PT ;  /* 0x0000000543c37c10 */ /* 0x000fca0008ffe4ff */
[----:B------:R1:W3:Y:S01]  /*4100*/  @!P3 LDG.E.U16 R212, desc[UR12][R194.64] ;  /* 0x0000000cc2d4b981 */ /* 0x0002e2000c1e1500 */
[----:B------:R-:W-:Y:S02]  /*4110*/  PRMT R213, RZ, 0x7610, R213 ;  /* 0x00007610ffd57816 */ /* 0x000fe400000000d5 */
[----:B-1----:R-:W-:-:S04]  /*4120*/  IADD3 R194, P1, PT, R68, UR4, RZ ;  /* 0x0000000444c27c10 */ /* 0x002fc8000ff3e0ff */
[----:B------:R-:W-:Y:S01]  /*4130*/  IADD3.X R195, PT, PT, R69, UR5, RZ, P1, !PT ;  /* 0x0000000545c37c10 */ /* 0x000fe20008ffe4ff */
[----:B------:R-:W-:-:S04]  /*4140*/  UMOV UR7, 0x400 ;  /* 0x0000040000077882 */ /* 0x000fc80000000000 */
[----:B------:R1:W3:Y:S01]  /*4150*/  @!P3 LDG.E.U16 R213, desc[UR12][R194.64] ;  /* 0x0000000cc2d5b981 */ /* 0x0002e2000c1e1500 */
[----:B------:R-:W-:Y:S01]  /*4160*/  PRMT R214, RZ, 0x7610, R214 ;  /* 0x00007610ffd67816 */ /* 0x000fe200000000d6 */
[----:B0-----:R-:W-:Y:S01]  /*4170*/  ULEA UR7, UR8, UR7, 0x18 ;  /* 0x0000000708077291 */ /* 0x001fe2000f8ec0ff */
[----:B------:R-:W-:Y:S01]  /*4180*/  IMAD.SHL.U32 R216, R216, 0x2, RZ ;  /* 0x00000002d8d87824 */ /* 0x000fe200078e00ff */
[----:B-1----:R-:W-:-:S04]  /*4190*/  IADD3 R194, P1, PT, R70, UR4, RZ ;  /* 0x0000000446c27c10 */ /* 0x002fc8000ff3e0ff */
[----:B------:R-:W-:-:S03]  /*41a0*/  IADD3.X R195, PT, PT, R71, UR5, RZ, P1, !PT ;  /* 0x0000000547c37c10 */ /* 0x000fc60008ffe4ff */
[----:B------:R0:W-:Y:S04]  /*41b0*/  STS.U16 [R216+UR7+0x2000], R198 ;  /* 0x002000c6d8007988 */ /* 0x0001e80008000407 */
[----:B------:R1:W3:Y:S01]  /*41c0*/  @!P3 LDG.E.U16 R214, desc[UR12][R194.64] ;  /* 0x0000000cc2d6b981 */ /* 0x0002e2000c1e1500 */
[----:B0-----:R-:W-:Y:S02]  /*41d0*/  PRMT R198, RZ, 0x7610, R198 ;  /* 0x00007610ffc67816 */ /* 0x001fe400000000c6 */
[----:B-1----:R-:W-:-:S04]  /*41e0*/  IADD3 R194, P1, PT, R72, UR4, RZ ;  /* 0x0000000448c27c10 */ /* 0x002fc8000ff3e0ff */
[----:B------:R-:W-:-:S05]  /*41f0*/  IADD3.X R195, PT, PT, R73, UR5, RZ, P1, !PT ;  /* 0x0000000549c37c10 */ /* 0x000fca0008ffe4ff */
[----:B------:R0:W3:Y:S01]  /*4200*/  @!P3 LDG.E.U16 R198, desc[UR12][R194.64] ;  /* 0x0000000cc2c6b981 */ /* 0x0000e2000c1e1500 */
[----:B------:R-:W-:-:S03]  /*4210*/  PRMT R215, RZ, 0x7610, R215 ;  /* 0x00007610ffd77816 */ /* 0x000fc600000000d7 */
[----:B------:R1:W-:Y:S01]  /*4220*/  STS.U16 [R216+UR7+0x2200], R192 ;  /* 0x002200c0d8007988 */ /* 0x0003e20008000407 */
[----:B0-----:R-:W-:-:S04]  /*4230*/  IADD3 R194, P1, PT, R74, UR4, RZ ;  /* 0x000000044ac27c10 */ /* 0x001fc8000ff3e0ff */
[----:B------:R-:W-:Y:S02]  /*4240*/  IADD3.X R195, PT, PT, R75, UR5, RZ, P1, !PT ;  /* 0x000000054bc37c10 */ /* 0x000fe40008ffe4ff */
[----:B-1----:R-:W-:Y:S01]  /*4250*/  IADD3 R192, P1, PT, R76, UR4, RZ ;  /* 0x000000044cc07c10 */ /* 0x002fe2000ff3e0ff */
[----:B------:R0:W-:Y:S04]  /*4260*/  STS.U16 [R216+UR7+0x2100], R193 ;  /* 0x002100c1d8007988 */ /* 0x0001e80008000407 */
[----:B------:R1:W3:Y:S01]  /*4270*/  @!P3 LDG.E.U16 R215, desc[UR12][R194.64] ;  /* 0x0000000cc2d7b981 */ /* 0x0002e2000c1e1500 */
[----:B0-----:R-:W-:Y:S02]  /*4280*/  IADD3.X R193, PT, PT, R77, UR5, RZ, P1, !PT ;  /* 0x000000054dc17c10 */ /* 0x001fe40008ffe4ff */
[----:B-1----:R-:W-:-:S02]  /*4290*/  PRMT R194, RZ, 0x7610, R194 ;  /* 0x00007610ffc27816 */ /* 0x002fc400000000c2 */
[----:B------:R-:W-:-:S04]  /*42a0*/  PRMT R195, RZ, 0x7610, R195 ;  /* 0x00007610ffc37816 */ /* 0x000fc800000000c3 */
[----:B------:R0:W3:Y:S04]  /*42b0*/  @!P3 LDG.E.U16 R194, desc[UR12][R192.64] ;  /* 0x0000000cc0c2b981 */ /* 0x0000e8000c1e1500 */
[----:B--2---:R1:W-:Y:S01]  /*42c0*/  STS.U16 [R216+UR7+0x2400], R190 ;  /* 0x002400bed8007988 */ /* 0x0043e20008000407 */
[----:B0-----:R-:W-:-:S04]  /*42d0*/  IADD3 R192, P1, PT, R160, UR4, RZ ;  /* 0x00000004a0c07c10 */ /* 0x001fc8000ff3e0ff */
[----:B------:R-:W-:Y:S02]  /*42e0*/  IADD3.X R193, PT, PT, R161, UR5, RZ, P1, !PT ;  /* 0x00000005a1c17c10 */ /* 0x000fe40008ffe4ff */
[----:B-1----:R-:W-:Y:S01]  /*42f0*/  IADD3 R190, P1, PT, R44, UR4, RZ ;  /* 0x000000042cbe7c10 */ /* 0x002fe2000ff3e0ff */
[----:B------:R0:W-:Y:S04]  /*4300*/  STS.U16 [R216+UR7+0x2300], R191 ;  /* 0x002300bfd8007988 */ /* 0x0001e80008000407 */
[----:B------:R1:W2:Y:S01]  /*4310*/  @!P3 LDG.E.U16 R195, desc[UR12][R192.64] ;  /* 0x0000000cc0c3b981 */ /* 0x0002a2000c1e1500 */
[----:B0-----:R-:W-:Y:S02]  /*4320*/  IADD3.X R191, PT, PT, R45, UR5, RZ, P1, !PT ;  /* 0x000000052dbf7c10 */ /* 0x001fe40008ffe4ff */
[----:B-1----:R-:W-:-:S02]  /*4330*/  PRMT R192, RZ, 0x7610, R192 ;  /* 0x00007610ffc07816 */ /* 0x002fc400000000c0 */
[----:B------:R-:W-:-:S04]  /*4340*/  PRMT R193, RZ, 0x7610, R193 ;  /* 0x00007610ffc17816 */ /* 0x000fc800000000c1 */
[----:B------:R0:W2:Y:S04]  /*4350*/  @!P0 LDG.E.U16 R192, desc[UR12][R190.64] ;  /* 0x0000000cbec08981 */ /* 0x0000a8000c1e1500 */
[----:B------:R1:W-:Y:S01]  /*4360*/  STS.U16 [R216+UR7+0x2600], R188 ;  /* 0x002600bcd8007988 */ /* 0x0003e20008000407 */
[----:B0-----:R-:W-:-:S04]  /*4370*/  IADD3 R190, P1, PT, R46, UR4, RZ ;  /* 0x000000042ebe7c10 */ /* 0x001fc8000ff3e0ff */
[----:B------:R-:W-:Y:S02]  /*4380*/  IADD3.X R191, PT, PT, R47, UR5, RZ, P1, !PT ;  /* 0x000000052fbf7c10 */ /* 0x000fe40008ffe4ff */
[----:B-1----:R-:W-:Y:S01]  /*4390*/  IADD3 R188, P1, PT, R48, UR4, RZ ;  /* 0x0000000430bc7c10 */ /* 0x002fe2000ff3e0ff */
[----:B------:R0:W-:Y:S04]  /*43a0*/  STS.U16 [R216+UR7+0x2500], R189 ;  /* 0x002500bdd8007988 */ /* 0x0001e80008000407 */
[----:B------:R1:W2:Y:S01]  /*43b0*/  @!P0 LDG.E.U16 R193, desc[UR12][R190.64] ;  /* 0x0000000cbec18981 */ /* 0x0002a2000c1e1500 */
[----:B0-----:R-:W-:Y:S02]  /*43c0*/  IADD3.X R189, PT, PT, R49, UR5, RZ, P1, !PT ;  /* 0x0000000531bd7c10 */ /* 0x001fe40008ffe4ff */
[----:B-1----:R-:W-:Y:S01]  /*43d0*/  PRMT R190, RZ, 0x7610, R190 ;  /* 0x00007610ffbe7816 */ /* 0x002fe200000000be */
[----:B------:R0:W-:Y:S05]  /*43e0*/  STS.U16 [R216+UR7+0x2700], R187 ;  /* 0x002700bbd8007988 */ /* 0x0001ea0008000407 */
[----:B------:R1:W2:Y:S01]  /*43f0*/  @!P0 LDG.E.U16 R190, desc[UR12][R188.64] ;  /* 0x0000000cbcbe8981 */ /* 0x0002a2000c1e1500 */
[----:B0-----:R-:W-:-:S02]  /*4400*/  PRMT R187, RZ, 0x7610, R187 ;  /* 0x00007610ffbb7816 */ /* 0x001fc400000000bb */
[----:B-1----:R-:W-:-:S04]  /*4410*/  IADD3 R188, P1, PT, R50, UR4, RZ ;  /* 0x0000000432bc7c10 */ /* 0x002fc8000ff3e0ff */
        /* <DEDUP_REMOVED lines=8> */
[----:B------:R-:W-:Y:S01]  /*44a0*/  IADD3.X R189, PT, PT, R55, UR5, RZ, P1, !PT ;  /* 0x0000000537bd7c10 */ /* 0x000fe20008ffe4ff */
[----:B------:R0:W-:Y:S04]  /*44b0*/  STS.U16 [R216+UR7+0x2a00], R174 ;  /* 0x002a00aed8007988 */ /* 0x0001e80008000407 */
[----:B------:R1:W2:Y:S01]  /*44c0*/  @!P0 LDG.E.U16 R221, desc[UR12][R188.64] ;  /* 0x0000000cbcdd8981 */ /* 0x0002a2000c1e1500 */
[----:B0-----:R-:W-:Y:S02]  /*44d0*/  PRMT R174, RZ, 0x7610, R174 ;  /* 0x00007610ffae7816 */ /* 0x001fe400000000ae */
[----:B-1----:R-:W-:-:S04]  /*44e0*/  IADD3 R188, P1, PT, R56, UR4, RZ ;  /* 0x0000000438bc7c10 */ /* 0x002fc8000ff3e0ff */
        /* <DEDUP_REMOVED lines=14> */
[----:B-1----:R-:W-:Y:S01]  /*45d0*/  IADD3 R188, P1, PT, R20, UR4, RZ ;  /* 0x0000000414bc7c10 */ /* 0x002fe2000ff3e0ff */
[----:B------:R0:W-:Y:S03]  /*45e0*/  STS.U16 [R216+UR7+0x2e00], R170 ;  /* 0x002e00aad8007988 */ /* 0x0001e60008000407 */
[----:B------:R-:W-:Y:S01]  /*45f0*/  IADD3.X R189, PT, PT, R21, UR5, RZ, P1, !PT ;  /* 0x0000000515bd7c10 */ /* 0x000fe20008ffe4ff */
[----:B------:R1:W-:Y:S04]  /*4600*/  STS.U16 [R216+UR7+0x2900], R171 ;  /* 0x002900abd8007988 */ /* 0x0003e80008000407 */
[----:B------:R4:W2:Y:S01]  /*4610*/  @!P0 LDG.E.U16 R180, desc[UR12][R188.64] ;  /* 0x0000000cbcb48981 */ /* 0x0008a2000c1e1500 */
[----:B0-----:R-:W-:-:S04]  /*4620*/  IADD3 R170, P1, PT, R22, UR4, RZ ;  /* 0x0000000416aa7c10 */ /* 0x001fc8000ff3e0ff */
[----:B-1----:R-:W-:Y:S02]  /*4630*/  IADD3.X R171, PT, PT, R23, UR5, RZ, P1, !PT ;  /* 0x0000000517ab7c10 */ /* 0x002fe40008ffe4ff */
[----:B----4-:R-:W-:Y:S01]  /*4640*/  PRMT R188, RZ, 0x7610, R188 ;  /* 0x00007610ffbc7816 */ /* 0x010fe200000000bc */
[----:B-----5:R0:W-:Y:S05]  /*4650*/  STS.U16 [R216+UR7+0x2f00], R173 ;  /* 0x002f00add8007988 */ /* 0x0201ea0008000407 */
[----:B------:R1:W4:Y:S01]  /*4660*/  @!P0 LDG.E.U16 R188, desc[UR12][R170.64] ;  /* 0x0000000caabc8981 */ /* 0x000322000c1e1500 */
[----:B0-----:R-:W-:Y:S02]  /*4670*/  PRMT R173, RZ, 0x7610, R173 ;  /* 0x00007610ffad7816 */ /* 0x001fe400000000ad */
[----:B-1----:R-:W-:Y:S01]  /*4680*/  IADD3 R170, P1, PT, R18, UR4, RZ ;  /* 0x0000000412aa7c10 */ /* 0x002fe2000ff3e0ff */
[----:B------:R0:W-:Y:S03]  /*4690*/  STS.U16 [R216+UR7+0x2800], R168 ;  /* 0x002800a8d8007988 */ /* 0x0001e60008000407 */
[----:B------:R-:W-:-:S05]  /*46a0*/  IADD3.X R171, PT, PT, R19, UR5, RZ, P1, !PT ;  /* 0x0000000513ab7c10 */ /* 0x000fca0008ffe4ff */
[----:B------:R1:W5:Y:S01]  /*46b0*/  @!P0 LDG.E.U16 R173, desc[UR12][R170.64] ;  /* 0x0000000caaad8981 */ /* 0x000362000c1e1500 */
[----:B0-----:R-:W-:-:S05]  /*46c0*/  LOP3.LUT R216, R216, 0x10, RZ, 0x3c, !PT ;  /* 0x00000010d8d87812 */ /* 0x001fca00078e3cff */
[----:B------:R0:W-:Y:S01]  /*46d0*/  STS.U16 [R216+UR7+0x2080], R182 ;  /* 0x002080b6d8007988 */ /* 0x0001e20008000407 */
[----:B-1----:R-:W-:-:S04]  /*46e0*/  IADD3 R170, P1, PT, R158, UR4, RZ ;  /* 0x000000049eaa7c10 */ /* 0x002fc8000ff3e0ff */
[----:B------:R-:W-:Y:S02]  /*46f0*/  IADD3.X R171, PT, PT, R159, UR5, RZ, P1, !PT ;  /* 0x000000059fab7c10 */ /* 0x000fe40008ffe4ff */
[----:B0-----:R-:W-:Y:S02]  /*4700*/  PRMT R182, RZ, 0x7610, R182 ;  /* 0x00007610ffb67816 */ /* 0x001fe400000000b6 */
[----:B------:R-:W-:-:S04]  /*4710*/  PRMT R189, RZ, 0x7610, R189 ;  /* 0x00007610ffbd7816 */ /* 0x000fc800000000bd */
[----:B------:R0:W4:Y:S02]  /*4720*/  @!P0 LDG.E.U16 R182, desc[UR12][R170.64] ;  /* 0x0000000caab68981 */ /* 0x000124000c1e1500 */
[----:B0-----:R-:W-:-:S04]  /*4730*/  IADD3 R170, P1, PT, R2, UR4, RZ ;  /* 0x0000000402aa7c10 */ /* 0x001fc8000ff3e0ff */
[----:B------:R-:W-:-:S05]  /*4740*/  IADD3.X R171, PT, PT, R3, UR5, RZ, P1, !PT ;  /* 0x0000000503ab7c10 */ /* 0x000fca0008ffe4ff */
[----:B------:R0:W4:Y:S01]  /*4750*/  @!P0 LDG.E.U16 R189, desc[UR12][R170.64] ;  /* 0x0000000caabd8981 */ /* 0x000122000c1e1500 */
[----:B------:R-:W-:Y:S02]  /*4760*/  PRMT R239, RZ, 0x7610, R239 ;  /* 0x00007610ffef7816 */ /* 0x000fe400000000ef */
[----:B0-----:R-:W-:-:S04]  /*4770*/  IADD3 R170, P1, PT, R4, UR4, RZ ;  /* 0x0000000404aa7c10 */ /* 0x001fc8000ff3e0ff */
[----:B------:R-:W-:Y:S02]  /*4780*/  IADD3.X R171, PT, PT, R5, UR5, RZ, P1, !PT ;  /* 0x0000000505ab7c10 */ /* 0x000fe40008ffe4ff */
[----:B------:R-:W-:Y:S01]  /*4790*/  IADD3 R168, P1, PT, R6, UR4, RZ ;  /* 0x0000000406a87c10 */ /* 0x000fe2000ff3e0ff */
[----:B------:R0:W-:Y:S04]  /*47a0*/  STS.U16 [R216+UR7+0x2380], R169 ;  /* 0x002380a9d8007988 */ /* 0x0001e80008000407 */
[----:B------:R1:W4:Y:S01]  /*47b0*/  @!P0 LDG.E.U16 R239, desc[UR12][R170.64] ;  /* 0x0000000caaef8981 */ /* 0x000322000c1e1500 */
[----:B0-----:R-:W-:Y:S02]  /*47c0*/  IADD3.X R169, PT, PT, R7, UR5, RZ, P1, !PT ;  /* 0x0000000507a97c10 */ /* 0x001fe40008ffe4ff */
[----:B-1----:R-:W-:-:S02]  /*47d0*/  PRMT R170, RZ, 0x7610, R170 ;  /* 0x00007610ffaa7816 */ /* 0x002fc400000000aa */
[----:B------:R-:W-:-:S04]  /*47e0*/  PRMT R171, RZ, 0x7610, R171 ;  /* 0x00007610ffab7816 */ /* 0x000fc800000000ab */
[----:B------:R0:W4:Y:S02]  /*47f0*/  @!P0 LDG.E.U16 R170, desc[UR12][R168.64] ;  /* 0x0000000ca8aa8981 */ /* 0x000124000c1e1500 */
[----:B0-----:R-:W-:-:S04]  /*4800*/  IADD3 R168, P1, PT, R8, UR4, RZ ;  /* 0x0000000408a87c10 */ /* 0x001fc8000ff3e0ff */
[----:B------:R-:W-:Y:S01]  /*4810*/  IADD3.X R169, PT, PT, R9, UR5, RZ, P1, !PT ;  /* 0x0000000509a97c10 */ /* 0x000fe20008ffe4ff */
[----:B------:R0:W-:Y:S04]  /*4820*/  STS.U16 [R216+UR7+0x2480], R172 ;  /* 0x002480acd8007988 */ /* 0x0001e80008000407 */
[----:B------:R1:W4:Y:S01]  /*4830*/  @!P0 LDG.E.U16 R171, desc[UR12][R168.64] ;  /* 0x0000000ca8ab8981 */ /* 0x000322000c1e1500 */
[----:B0-----:R-:W-:Y:S02]  /*4840*/  PRMT R172, RZ, 0x7610, R172 ;  /* 0x00007610ffac7816 */ /* 0x001fe400000000ac */
[----:B-1----:R-:W-:-:S04]  /*4850*/  IADD3 R168, P1, PT, R10, UR4, RZ ;  /* 0x000000040aa87c10 */ /* 0x002fc8000ff3e0ff */
        /* <DEDUP_REMOVED lines=12> */
[----:B------:R1:W5:Y:S01]  /*4920*/  @!P0 LDG.E.U16 R177, desc[UR12][R168.64] ;  /* 0x0000000ca8b18981 */ /* 0x000362000c1e1500 */
[----:B0-----:R-:W-:Y:S02]  /*4930*/  PRMT R137, RZ, 0x7610, R137 ;  /* 0x00007610ff897816 */ /* 0x001fe40000000089 */
[----:B-1----:R-:W-:Y:S01]  /*4940*/  IADD3 R168, P1, PT, R16, UR4, RZ ;  /* 0x0000000410a87c10 */ /* 0x002fe2000ff3e0ff */
[----:B------:R0:W-:Y:S03]  /*4950*/  STS.U16 [R216+UR7+0x2980], R138 ;  /* 0x0029808ad8007988 */ /* 0x0001e60008000407 */
[----:B------:R-:W-:Y:S01]  /*4960*/  IADD3.X R169, PT, PT, R17, UR5, RZ, P1, !PT ;  /* 0x0000000511a97c10 */ /* 0x000fe20008ffe4ff */
[----:B------:R1:W-:Y:S04]  /*4970*/  STS.U16 [R216+UR7+0x2180], R139 ;  /* 0x0021808bd8007988 */ /* 0x0003e80008000407 */
[----:B------:R3:W5:Y:S01]  /*4980*/  @!P0 LDG.E.U16 R137, desc[UR12][R168.64] ;  /* 0x0000000ca8898981 */ /* 0x000762000c1e1500 */
[----:B0-----:R-:W-:-:S04]  /*4990*/  IADD3 R138, P1, PT, R162, UR4, RZ ;  /* 0x00000004a28a7c10 */ /* 0x001fc8000ff3e0ff */
[----:B-1----:R-:W-:Y:S02]  /*49a0*/  IADD3.X R139, PT, PT, R163, UR5, RZ, P1, !PT ;  /* 0x00000005a38b7c10 */ /* 0x002fe40008ffe4ff */
[----:B---3--:R-:W-:-:S06]  /*49b0*/  PRMT R169, RZ, 0x7610, R169 ;  /* 0x00007610ffa97816 */ /* 0x008fcc00000000a9 */
[----:B------:R0:W3:Y:S04]  /*49c0*/  @!P0 LDG.E.U16 R169, desc[UR12][R138.64] ;  /* 0x0000000c8aa98981 */ /* 0x0000e8000c1e1500 */
[----:B------:R1:W-:Y:S02]  /*49d0*/  STS.U16 [R216+UR7+0x2a80], R136 ;  /* 0x002a8088d8007988 */ /* 0x0003e40008000407 */
[----:B-1----:R-:W-:-:S04]  /*49e0*/  SHF.R.S32.HI R136, RZ, 0x2, R233 ;  /* 0x00000002ff887819 */ /* 0x002fc800000114e9 */
[----:B------:R-:W-:-:S04]  /*49f0*/  SGXT R136, R136, 0x1 ;  /* 0x000000018888781a */ /* 0x000fc80000000200 */
[----:B0-----:R-:W-:Y:S01]  /*4a00*/  LOP3.LUT R138, R136, 0x90, RZ, 0xc0, !PT ;  /* 0x00000090888a7812 */ /* 0x001fe200078ec0ff */
[----:B------:R-:W-:-:S05]  /*4a10*/  IMAD.SHL.U32 R136, R233, 0x20, RZ ;  /* 0x00000020e9887824 */ /* 0x000fca00078e00ff */
[----:B------:R-:W-:Y:S02]  /*4a20*/  LOP3.LUT R138, R138, 0x60, R136, 0xf8, !PT ;  /* 0x000000608a8a7812 */ /* 0x000fe400078ef888 */
[C---:B------:R-:W-:Y:S01]  /*4a30*/  LOP3.LUT R136, R233.reuse, 0x3f, RZ, 0xc0, !PT ;  /* 0x0000003fe9887812 */ /* 0x040fe200078ec0ff */
[----:B------:R0:W-:Y:S04]  /*4a40*/  STS.U16 [R216+UR7+0x2280], R167 ;  /* 0x002280a7d8007988 */ /* 0x0001e80008000407 */
[----:B------:R-:W-:Y:S01]  /*4a50*/  IMAD.SHL.U32 R136, R136, 0x2, RZ ;  /* 0x0000000288887824 */ /* 0x000fe200078e00ff */
[----:B------:R1:W-:Y:S01]  /*4a60*/  STS.U16 [R216+UR7+0x2780], R179 ;  /* 0x002780b3d8007988 */ /* 0x0003e20008000407 */
[----:B------:R-:W1:Y:S03]  /*4a70*/  S2UR UR9, SR_CgaCtaId ;  /* 0x00000000000979c3 */ /* 0x000e660000008800 */
[----:B------:R-:W-:Y:S04]  /*4a80*/  STS.U16 [R216+UR7+0x2b80], R186 ;  /* 0x002b80bad8007988 */ /* 0x000fe80008000407 */
[----:B------:R-:W-:Y:S04]  /*4a90*/  STS.U16 [R216+UR7+0x2c80], R185 ;  /* 0x002c80b9d8007988 */ /* 0x000fe80008000407 */
[----:B------:R-:W-:Y:S04]  /*4aa0*/  STS.U16 [R216+UR7+0x2d80], R184 ;  /* 0x002d80b8d8007988 */ /* 0x000fe80008000407 */
[----:B------:R-:W-:Y:S04]  /*4ab0*/  STS.U16 [R216+UR7+0x2e80], R183 ;  /* 0x002e80b7d8007988 */ /* 0x000fe80008000407 */
[----:B------:R-:W-:Y:S01]  /*4ac0*/  STS.U16 [R216+UR7+0x2f80], R181 ;  /* 0x002f80b5d8007988 */ /* 0x000fe20008000407 */
[C---:B0-----:R-:W-:Y:S01]  /*4ad0*/  LOP3.LUT R167, R233.reuse, 0x7, RZ, 0xc0, !PT ;  /* 0x00000007e9a77812 */ /* 0x041fe200078ec0ff */
[C---:B------:R-:W-:Y:S01]  /*4ae0*/  IMAD.SHL.U32 R168, R233.reuse, 0x10, RZ ;  /* 0x00000010e9a87824 */ /* 0x040fe200078e00ff */
[----:B------:R-:W-:Y:S01]  /*4af0*/  UMOV UR8, 0x400 ;  /* 0x0000040000087882 */ /* 0x000fe20000000000 */
[----:B------:R0:W-:Y:S01]  /*4b00*/  STS.U16 [R136+UR7+0x1000], R112 ;  /* 0x0010007088007988 */ /* 0x0001e20008000407 */
[----:B------:R-:W-:Y:S01]  /*4b10*/  IMAD.SHL.U32 R139, R233, 0x2, RZ ;  /* 0x00000002e98b7824 */ /* 0x000fe200078e00ff */
[----:B-1----:R-:W1:Y:S02]  /*4b20*/  LDC R179, c[0x0][0x3a8] ;  /* 0x0000ea00ffb37b82 */ /* 0x002e640000000800 */
[----:B------:R2:W-:Y:S01]  /*4b30*/  STS.U16 [R136+UR7+0x1080], R116 ;  /* 0x0010807488007988 */ /* 0x0005e20008000407 */
[----:B0-----:R-:W-:-:S03]  /*4b40*/  LOP3.LUT R112, R136, 0x10, RZ, 0x3c, !PT ;  /* 0x0000001088707812 */ /* 0x001fc600078e3cff */
[----:B------:R-:W-:Y:S01]  /*4b50*/  STS.U16 [R136+UR7+0x800], R200 ;  /* 0x000800c888007988 */ /* 0x000fe20008000407 */
[----:B--2---:R-:W-:-:S03]  /*4b60*/  LOP3.LUT R116, R136, 0x20, RZ, 0x3c, !PT ;  /* 0x0000002088747812 */ /* 0x004fc600078e3cff */
[----:B------:R-:W-:Y:S04]  /*4b70*/  STS.U16 [R136+UR7], R206 ;  /* 0x000000ce88007988 */ /* 0x000fe80008000407 */
[----:B------:R-:W-:Y:S04]  /*4b80*/  STS.U16 [R136+UR7+0x1800], R198 ;  /* 0x001800c688007988 */ /* 0x000fe80008000407 */
[----:B------:R-:W-:Y:S04]  /*4b90*/  STS.U16 [R136+UR7+0x880], R192 ;  /* 0x000880c088007988 */ /* 0x000fe80008000407 */
[----:B------:R-:W-:Y:S01]  /*4ba0*/  STS.U16 [R136+UR7+0x80], R178 ;  /* 0x000080b288007988 */ /* 0x000fe20008000407 */
[----:B------:R-:W-:Y:S01]  /*4bb0*/  ULEA UR8, UR9, UR8, 0x18 ;  /* 0x0000000809087291 */ /* 0x000fe2000f8ec0ff */
[----:B------:R-:W-:Y:S01]  /*4bc0*/  IMAD R167, R167, 0x110, RZ ;  /* 0x00000110a7a77824 */ /* 0x000fe200078e02ff */
[----:B------:R-:W-:-:S02]  /*4bd0*/  LOP3.LUT R168, R168, 0x100, RZ, 0xc0, !PT ;  /* 0x00000100a8a87812 */ /* 0x000fc400078ec0ff */
[--C-:B------:R-:W-:Y:S02]  /*4be0*/  LOP3.LUT R138, R138, 0x10, R139.reuse, 0x78, !PT ;  /* 0x000000108a8a7812 */ /* 0x100fe400078e788b */
[----:B------:R-:W-:Y:S02]  /*4bf0*/  LOP3.LUT R139, R167, 0x30, R139, 0x78, !PT ;  /* 0x00000030a78b7812 */ /* 0x000fe400078e788b */
[----:B------:R-:W-:Y:S01]  /*4c00*/  IADD3 R167, PT, PT, R138, UR8, R168 ;  /* 0x000000088aa77c10 */ /* 0x000fe2000fffe0a8 */
[----:B------:R-:W-:-:S05]  /*4c10*/  IMAD.SHL.U32 R168, R233, 0x40, RZ ;  /* 0x00000040e9a87824 */ /* 0x000fca00078e00ff */
[----:B------:R-:W-:Y:S01]  /*4c20*/  LOP3.LUT R168, R139, 0x800, R168, 0xf8, !PT ;  /* 0x000008008ba87812 */ /* 0x000fe200078ef8a8 */
[----:B----4-:R-:W-:Y:S04]  /*4c30*/  STS.U16 [R136+UR7+0x1880], R175 ;  /* 0x001880af88007988 */ /* 0x010fe80008000407 */
[----:B------:R0:W-:Y:S04]  /*4c40*/  STS.U16 [R112+UR7+0x980], R134 ;  /* 0x0009808670007988 */ /* 0x0001e80008000407 */
[----:B------:R-:W-:Y:S04]  /*4c50*/  STS.U16 [R112+UR7+0x100], R205 ;  /* 0x000100cd70007988 */ /* 0x000fe80008000407 */
[----:B------:R-:W-:Y:S01]  /*4c60*/  STS.U16 [R112+UR7+0x180], R176 ;  /* 0x000180b070007988 */ /* 0x000fe20008000407 */
[----:B0-----:R-:W-:-:S03]  /*4c70*/  LOP3.LUT R134, R136, 0x30, RZ, 0x3c, !PT ;  /* 0x0000003088867812 */ /* 0x001fc600078e3cff */
[----:B------:R-:W-:Y:S04]  /*4c80*/  STS.U16 [R112+UR7+0x900], R135 ;  /* 0x0009008770007988 */ /* 0x000fe80008000407 */
[----:B------:R-:W-:Y:S04]  /*4c90*/  STS.U16 [R112+UR7+0x1100], R130 ;  /* 0x0011008270007988 */ /* 0x000fe80008000407 */
[----:B------:R0:W-:Y:S04]  /*4ca0*/  STS.U16 [R112+UR7+0x1180], R113 ;  /* 0x0011807170007988 */ /* 0x0001e80008000407 */
[----:B------:R-:W-:Y:S04]  /*4cb0*/  STS.U16 [R112+UR7+0x1900], R214 ;  /* 0x001900d670007988 */ /* 0x000fe80008000407 */
[----:B------:R2:W-:Y:S01]  /*4cc0*/  STS.U16 [R112+UR7+0x1980], R172 ;  /* 0x001980ac70007988 */ /* 0x0005e20008000407 */
[----:B0-----:R-:W-:-:S03]  /*4cd0*/  LOP3.LUT R113, R136, 0x60, RZ, 0x3c, !PT ;  /* 0x0000006088717812 */ /* 0x001fc600078e3cff */
[----:B------:R-:W-:Y:S04]  /*4ce0*/  STS.U16 [R116+UR7+0x200], R204 ;  /* 0x000200cc74007988 */ /* 0x000fe80008000407 */
[----:B------:R-:W-:Y:S01]  /*4cf0*/  STS.U16 [R116+UR7+0x280], R174 ;  /* 0x000280ae74007988 */ /* 0x000fe20008000407 */
[----:B--2---:R-:W-:-:S03]  /*4d00*/  LOP3.LUT R112, R136, 0x40, RZ, 0x3c, !PT ;  /* 0x0000004088707812 */ /* 0x004fc600078e3cff */
[----:B------:R-:W-:Y:S04]  /*4d10*/  STS.U16 [R116+UR7+0xa00], R133 ;  /* 0x000a008574007988 */ /* 0x000fe80008000407 */
[----:B------:R-:W-:Y:S04]  /*4d20*/  STS.U16 [R116+UR7+0xa80], R132 ;  /* 0x000a808474007988 */ /* 0x000fe80008000407 */
[----:B------:R-:W-:Y:S04]  /*4d30*/  STS.U16 [R116+UR7+0x1200], R127 ;  /* 0x0012007f74007988 */ /* 0x000fe80008000407 */
[----:B------:R-:W-:Y:S04]  /*4d40*/  STS.U16 [R116+UR7+0x1280], R131 ;  /* 0x0012808374007988 */ /* 0x000fe80008000407 */
[----:B------:R-:W-:Y:S04]  /*4d50*/  STS.U16 [R116+UR7+0x1a00], R213 ;  /* 0x001a00d574007988 */ /* 0x000fe80008000407 */
[----:B------:R0:W-:Y:S04]  /*4d60*/  STS.U16 [R116+UR7+0x1a80], R171 ;  /* 0x001a80ab74007988 */ /* 0x0001e80008000407 */
[----:B------:R2:W-:Y:S01]  /*4d70*/  STS.U16 [R134+UR7+0xb80], R128 ;  /* 0x000b808086007988 */ /* 0x0005e20008000407 */
[----:B0-----:R-:W-:-:S03]  /*4d80*/  LOP3.LUT R116, R136, 0x50, RZ, 0x3c, !PT ;  /* 0x0000005088747812 */ /* 0x001fc600078e3cff */
[----:B------:R-:W-:Y:S01]  /*4d90*/  STS.U16 [R134+UR7+0x300], R203 ;  /* 0x000300cb86007988 */ /* 0x000fe20008000407 */
[----:B--2---:R-:W-:-:S03]  /*4da0*/  LOP3.LUT R128, R136, 0x70, RZ, 0x3c, !PT ;  /* 0x0000007088807812 */ /* 0x004fc600078e3cff */
[----:B------:R-:W-:Y:S04]  /*4db0*/  STS.U16 [R134+UR7+0x380], R221 ;  /* 0x000380dd86007988 */ /* 0x000fe80008000407 */
        /* <DEDUP_REMOVED lines=18> */
[----:B-----5:R-:W-:Y:S04]  /*4ee0*/  STS.U16 [R116+UR7+0x1580], R173 ;  /* 0x001580ad74007988 */ /* 0x020fe80008000407 */
        /* <DEDUP_REMOVED lines=17> */
[----:B---3--:R0:W-:Y:S01]  /*5000*/  STS.U16 [R128+UR7+0x1f80], R169 ;  /* 0x001f80a980007988 */ /* 0x0081e20008000407 */
[----:B------:R-:W-:Y:S06]  /*5010*/  BAR.SYNC.DEFER_BLOCKING 0x0 ;  /* 0x0000000000007b1d */ /* 0x000fec0000010000 */
[----:B------:R-:W-:Y:S04]  /*5020*/  LDSM.16.MT88.4 R124, [R167+0x2000] ;  /* 0x00200000a77c783b */ /* 0x000fe80000004200 */
[----:B------:R-:W2:Y:S04]  /*5030*/  LDSM.16.M88.4 R132, [R168+UR8] ;  /* 0x00000008a884783b */ /* 0x000ea80008000200 */
[----:B------:R-:W3:Y:S04]  /*5040*/  LDSM.16.M88.4 R112, [R168+UR8+0x1000] ;  /* 0x00100008a870783b */ /* 0x000ee80008000200 */
[----:B------:R-:W4:Y:S01]  /*5050*/  LDSM.16.MT88.4 R116, [R167+0x2200] ;  /* 0x00220000a774783b */ /* 0x000f220000004200 */
[----:B0-----:R-:W-:-:S05]  /*5060*/  LOP3.LUT R169, R168, 0x40, RZ, 0x3c, !PT ;  /* 0x00000040a8a97812 */ /* 0x001fca00078e3cff */
[----:B------:R-:W-:Y:S01]  /*5070*/  LDSM.16.M88.4 R128, [R169+UR8+0x1000] ;  /* 0x00100008a980783b */ /* 0x000fe20008000200 */
[C---:B--2---:R-:W-:Y:S03]  /*5080*/  HMMA.16816.F32.BF16 R136, R124.reuse, R132, R140 ;  /* 0x000000847c88723c */ /* 0x044fe6000004188c */
[----:B------:R-:W-:Y:S05]  /*5090*/  LDSM.16.MT88.4 R140, [R167+0x2400] ;  /* 0x00240000a78c783b */ /* 0x000fea0000004200 */
[----:B---3--:R-:W-:Y:S01]  /*50a0*/  HMMA.16816.F32.BF16 R120, R124, R112, R120 ;  /* 0x000000707c78723c */ /* 0x008fe20000041878 */
[----:B------:R-:W0:Y:S11]  /*50b0*/  LDSM.16.M88.4 R124, [R169+UR8] ;  /* 0x00000008a97c783b */ /* 0x000e360008000200 */
[C---:B----4-:R-:W-:Y:S01]  /*50c0*/  HMMA.16816.F32.BF16 R136, R116.reuse, R134, R136 ;  /* 0x000000867488723c */ /* 0x050fe20000041888 */
[----:B------:R-:W2:Y:S07]  /*50d0*/  LDSM.16.MT88.4 R132, [R167+0x2600] ;  /* 0x00260000a784783b */ /* 0x000eae0000004200 */
[----:B------:R-:W-:Y:S01]  /*50e0*/  HMMA.16816.F32.BF16 R120, R116, R114, R120 ;  /* 0x000000727478723c */ /* 0x000fe20000041878 */
[----:B------:R-:W-:Y:S04]  /*50f0*/  LDSM.16.MT88.4 R116, [R167+0x2800] ;  /* 0x00280000a774783b */ /* 0x000fe80000004200 */
[----:B------:R-:W3:Y:S07]  /*5100*/  LDSM.16.M88.4 R112, [R168+UR8+0x80] ;  /* 0x00008008a870783b */ /* 0x000eee0008000200 */
[C---:B0-----:R-:W-:Y:S08]  /*5110*/  HMMA.16816.F32.BF16 R136, R140.reuse, R124, R136 ;  /* 0x0000007c8c88723c */ /* 0x041ff00000041888 */
[----:B------:R-:W-:Y:S01]  /*5120*/  HMMA.16816.F32.BF16 R140, R140, R128, R120 ;  /* 0x000000808c8c723c */ /* 0x000fe20000041878 */
[----:B------:R-:W0:Y:S11]  /*5130*/  LDSM.16.M88.4 R120, [R168+UR8+0x1080] ;  /* 0x00108008a878783b */ /* 0x000e360008000200 */
[C---:B--2---:R-:W-:Y:S01]  /*5140*/  HMMA.16816.F32.BF16 R124, R132.reuse, R126, R136 ;  /* 0x0000007e847c723c */ /* 0x044fe20000041888 */
[----:B------:R-:W-:Y:S07]  /*5150*/  LDSM.16.M88.4 R136, [R169+UR8+0x1080] ;  /* 0x00108008a988783b */ /* 0x000fee0008000200 */
[----:B------:R-:W-:Y:S01]  /*5160*/  HMMA.16816.F32.BF16 R140, R132, R130, R140 ;  /* 0x00000082848c723c */ /* 0x000fe2000004188c */
[----:B------:R-:W2:Y:S04]  /*5170*/  LDSM.16.MT88.4 R128, [R167+0x2a00] ;  /* 0x002a0000a780783b */ /* 0x000ea80000004200 */
[----:B------:R-:W-:Y:S07]  /*5180*/  LDSM.16.MT88.4 R132, [R167+0x2c00] ;  /* 0x002c0000a784783b */ /* 0x000fee0000004200 */
[C---:B---3--:R-:W-:Y:S08]  /*5190*/  HMMA.16816.F32.BF16 R124, R116.reuse, R112, R124 ;  /* 0x00000070747c723c */ /* 0x048ff0000004187c */
[----:B0-----:R-:W-:Y:S01]  /*51a0*/  HMMA.16816.F32.BF16 R116, R116, R120, R140 ;  /* 0x000000787474723c */ /* 0x001fe2000004188c */
[----:B------:R-:W0:Y:S11]  /*51b0*/  LDSM.16.M88.4 R140, [R169+UR8+0x80] ;  /* 0x00008008a98c783b */ /* 0x000e360008000200 */
[C---:B--2---:R-:W-:Y:S01]  /*51c0*/  HMMA.16816.F32.BF16 R124, R128.reuse, R114, R124 ;  /* 0x00000072807c723c */ /* 0x044fe2000004187c */
[----:B------:R-:W2:Y:S07]  /*51d0*/  LDSM.16.MT88.4 R112, [R167+0x2e00] ;  /* 0x002e0000a770783b */ /* 0x000eae0000004200 */
[----:B------:R-:W-:Y:S01]  /*51e0*/  HMMA.16816.F32.BF16 R116, R128, R122, R116 ;  /* 0x0000007a8074723c */ /* 0x000fe20000041874 */
[----:B------:R-:W-:-:S11]  /*51f0*/  VIADD R164, R164, 0xffffffff ;  /* 0xffffffffa4a47836 */ /* 0x000fd60000000000 */
[C---:B0-----:R-:W-:Y:S08]  /*5200*/  HMMA.16816.F32.BF16 R124, R132.reuse, R140, R124 ;  /* 0x0000008c847c723c */ /* 0x041ff0000004187c */
[----:B------:R-:W-:Y:S01]  /*5210*/  HMMA.16816.F32.BF16 R116, R132, R136, R116 ;  /* 0x000000888474723c */ /* 0x000fe20000041874 */
[----:B------:R-:W-:Y:S01]  /*5220*/  ISETP.NE.U32.AND P0, PT, R164, RZ, PT ;  /* 0x000000ffa400720c */ /* 0x000fe20003f05070 */
[----:B-1----:R-:W-:Y:S01]  /*5230*/  IMAD.SHL.U32 R179, R179, 0x80, RZ ;  /* 0x00000080b3b37824 */ /* 0x002fe200078e00ff */
[----:B------:R-:W-:-:S02]  /*5240*/  UIMAD.WIDE UR4, UR6, 0x2, UR4 ;  /* 0x00000002060478a5 */ /* 0x000fc4000f8e0204 */
[----:B------:R-:W-:Y:S01]  /*5250*/  UIADD3 UR10, UPT, UPT, UR10, -0x80, URZ ;  /* 0xffffff800a0a7890 */ /* 0x000fe2000fffe0ff */
[----:B------:R-:W-:-:S06]  /*5260*/  IMAD.WIDE R154, R179, 0x2, R154 ;  /* 0x00000002b39a7825 */ /* 0x000fcc00078e029a */
[C---:B--2---:R-:W-:Y:S08]  /*5270*/  HMMA.16816.F32.BF16 R140, R112.reuse, R142, R124 ;  /* 0x0000008e708c723c */ /* 0x044ff0000004187c */
[----:B------:R-:W-:Y:S01]  /*5280*/  HMMA.16816.F32.BF16 R120, R112, R138, R116 ;  /* 0x0000008a7078723c */ /* 0x000fe20000041874 */
[----:B------:R-:W-:-:S04]  /*5290*/  NOP ;  /* 0x0000000000007918 */ /* 0x000fc80000000000 */
[----:B------:R-:W-:-:S15]  /*52a0*/  @P0 BRA `(.L_x_1) ;  /* 0xffffffd8002c0947 */ /* 0x000fde000383ffff */
[----:B------:R-:W-:Y:S02]  /*52b0*/  F2FP.BF16.F32.PACK_AB R123, R123, R143 ;  /* 0x0000008f7b7b723e */ /* 0x000fe400000010ff */
[----:B------:R-:W-:Y:S02]  /*52c0*/  F2FP.BF16.F32.PACK_AB R122, R122, R142 ;  /* 0x0000008e7a7a723e */ /* 0x000fe400000010ff */
[----:B------:R-:W-:Y:S02]  /*52d0*/  F2FP.BF16.F32.PACK_AB R121, R121, R141 ;  /* 0x0000008d7979723e */ /* 0x000fe400000010ff */
[----:B------:R-:W-:-:S07]  /*52e0*/  F2FP.BF16.F32.PACK_AB R120, R120, R140 ;  /* 0x0000008c7878723e */ /* 0x000fce00000010ff */
.L_x_0:
[----:B------:R-:W0:Y:S01]  /*52f0*/  S2UR UR5, SR_CgaCtaId ;  /* 0x00000000000579c3 */ /* 0x000e220000008800 */
[----:B------:R-:W-:Y:S01]  /*5300*/  SHF.R.S32.HI R3, RZ, 0x3, R233 ;  /* 0x00000003ff037819 */ /* 0x000fe200000114e9 */
[----:B------:R-:W-:-:S06]  /*5310*/  IMAD.SHL.U32 R2, R233, 0x8, RZ ;  /* 0x00000008e9027824 */ /* 0x000fcc00078e00ff */
[----:B------:R-:W-:Y:S01]  /*5320*/  BAR.SYNC.DEFER_BLOCKING 0x0 ;  /* 0x0000000000007b1d */ /* 0x000fe20000010000 */
[----:B------:R-:W-:Y:S02]  /*5330*/  LOP3.LUT R251, R251, 0x40, RZ, 0xc0, !PT ;  /* 0x00000040fbfb7812 */ /* 0x000fe400078ec0ff */
[----:B------:R-:W-:Y:S02]  /*5340*/  SGXT R3, R3, 0x1 ;  /* 0x000000010303781a */ /* 0x000fe40000000200 */
[----:B------:R-:W-:Y:S01]  /*5350*/  LOP3.LUT R252, R252, 0x3c, RZ, 0xc0, !PT ;  /* 0x0000003cfcfc7812 */ /* 0x000fe200078ec0ff */
[----:B------:R-:W-:Y:S01]  /*5360*/  UMOV UR4, 0x400 ;  /* 0x0000040000047882 */ /* 0x000fe20000000000 */
[----:B------:R-:W-:Y:S01]  /*5370*/  LOP3.LUT R3, R3, 0x140, RZ, 0xc0, !PT ;  /* 0x0000014003037812 */ /* 0x000fe200078ec0ff */
[----:B------:R-:W1:Y:S01]  /*5380*/  LDCU.128 UR8, c[0x0][0x390] ;  /* 0x00007200ff0877ac */ /* 0x000e620008000c00 */
[----:B------:R-:W-:Y:S02]  /*5390*/  LOP3.LUT R7, R165, 0xc, R0, 0xfe, !PT ;  /* 0x0000000ca5077812 */ /* 0x000fe400078efe00 */
[----:B------:R-:W-:Y:S01]  /*53a0*/  LOP3.LUT R3, R3, 0x38, R2, 0xf8, !PT ;  /* 0x0000003803037812 */ /* 0x000fe200078ef802 */
[----:B------:R-:W2:Y:S01]  /*53b0*/  LDCU UR6, c[0x0][0x3b8] ;  /* 0x00007700ff0677ac */ /* 0x000ea20008000800 */
[----:B------:R-:W-:-:S02]  /*53c0*/  LOP3.LUT R2, R233, 0x20, RZ, 0xc0, !PT ;  /* 0x00000020e9027812 */ /* 0x000fc400078ec0ff */
[----:B------:R-:W-:Y:S02]  /*53d0*/  SHF.R.S32.HI R233, RZ, 0x4, R233 ;  /* 0x00000004ffe97819 */ /* 0x000fe400000114e9 */
[C-C-:B------:R-:W-:Y:S01]  /*53e0*/  LOP3.LUT R6, R165.reuse, 0x10, R0.reuse, 0xfe, !PT ;  /* 0x00000010a5067812 */ /* 0x140fe200078efe00 */
[C---:B------:R-:W-:Y:S01]  /*53f0*/  IMAD R251, R2.reuse, 0x4, R251 ;  /* 0x0000000402fb7824 */ /* 0x040fe200078e02fb */
[C-C-:B------:R-:W-:Y:S01]  /*5400*/  LOP3.LUT R14, R165.reuse, 0x18, R0.reuse, 0xfe, !PT ;  /* 0x00000018a50e7812 */ /* 0x140fe200078efe00 */
[----:B------:R-:W-:Y:S01]  /*5410*/  IMAD.SHL.U32 R2, R2, 0x2, RZ ;  /* 0x0000000202027824 */ /* 0x000fe200078e00ff */
[----:B0-----:R-:W-:Y:S01]  /*5420*/  ULEA UR4, UR5, UR4, 0x18 ;  /* 0x0000000405047291 */ /* 0x001fe2000f8ec0ff */
[----:B------:R-:W-:Y:S01]  /*5430*/  IMAD.IADD R251, R252, 0x1, R251 ;  /* 0x00000001fcfb7824 */ /* 0x000fe200078e02fb */
[----:B------:R-:W0:Y:S01]  /*5440*/  LDCU UR5, c[0x0][0x3b4] ;  /* 0x00007680ff0577ac */ /* 0x000e220008000800 */
[----:B------:R-:W-:Y:S02]  /*5450*/  LOP3.LUT R13, R165, 0x1c, R0, 0xfe, !PT ;  /* 0x0000001ca50d7812 */ /* 0x000fe400078efe00 */
[----:B------:R-:W-:-:S02]  /*5460*/  LOP3.LUT R4, R3, R2, RZ, 0x3c, !PT ;  /* 0x0000000203047212 */ /* 0x000fc400078e3cff */
[----:B------:R-:W-:Y:S02]  /*5470*/  SGXT R3, R233, 0x1 ;  /* 0x00000001e903781a */ /* 0x000fe40000000200 */
[C---:B------:R-:W-:Y:S01]  /*5480*/  LOP3.LUT R2, R251.reuse, 0x4, RZ, 0x3c, !PT ;  /* 0x00000004fb027812 */ /* 0x040fe200078e3cff */
[----:B------:R-:W-:Y:S01]  /*5490*/  STS [R251+UR4], R120 ;  /* 0x00000078fb007988 */ /* 0x000fe20008000804 */
[C---:B------:R-:W-:Y:S01]  /*54a0*/  LOP3.LUT R5, R251.reuse, 0x40, RZ, 0x3c, !PT ;  /* 0x00000040fb057812 */ /* 0x040fe200078e3cff */
[----:B--2---:R-:W-:Y:S01]  /*54b0*/  IMAD R11, R6, UR6, RZ ;  /* 0x00000006060b7c24 */ /* 0x004fe2000f8e02ff */
[----:B------:R-:W-:Y:S01]  /*54c0*/  LOP3.LUT R8, R4, 0x204, R3, 0xf8, !PT ;  /* 0x0000020404087812 */ /* 0x000fe200078ef803 */
[----:B------:R2:W-:Y:S01]  /*54d0*/  STS [R2+UR4+0x200], R121 ;  /* 0x0002007902007988 */ /* 0x0005e20008000804 */
[----:B------:R-:W-:Y:S01]  /*54e0*/  LOP3.LUT R4, R251, 0x44, RZ, 0x3c, !PT ;  /* 0x00000044fb047812 */ /* 0x000fe200078e3cff */
[----:B------:R-:W-:Y:S01]  /*54f0*/  IMAD R15, R14, UR6, RZ ;  /* 0x000000060e0f7c24 */ /* 0x000fe2000f8e02ff */
[----:B------:R-:W-:Y:S01]  /*5500*/  LOP3.LUT R10, R8, 0x4, RZ, 0x3c, !PT ;  /* 0x00000004080a7812 */ /* 0x000fe200078e3cff */
[----:B------:R3:W-:Y:S01]  /*5510*/  STS [R5+UR4+0x100], R122 ;  /* 0x0001007a05007988 */ /* 0x0007e20008000804 */
[C---:B-1----:R-:W-:Y:S01]  /*5520*/  ISETP.GE.AND P0, PT, R234.reuse, UR10, PT ;  /* 0x0000000aea007c0c */ /* 0x042fe2000bf06270 */
[----:B0-----:R-:W-:Y:S01]  /*5530*/  IMAD R234, R234, UR5, RZ ;  /* 0x00000005eaea7c24 */ /* 0x001fe2000f8e02ff */
[C---:B------:R-:W-:Y:S01]  /*5540*/  LOP3.LUT R3, R165.reuse, R0, RZ, 0xfc, !PT ;  /* 0x00000000a5037212 */ /* 0x040fe200078efcff */
[----:B------:R0:W-:Y:S01]  /*5550*/  STS [R4+UR4+0x300], R123 ;  /* 0x0003007b04007988 */ /* 0x0001e20008000804 */
[--C-:B------:R-:W-:Y:S01]  /*5560*/  LOP3.LUT R9, R165, 0x14, R0.reuse, 0xfe, !PT ;  /* 0x00000014a5097812 */ /* 0x100fe200078efe00 */
[----:B------:R-:W-:Y:S01]  /*5570*/  IMAD R16, R13, UR6, RZ ;  /* 0x000000060d107c24 */ /* 0x000fe2000f8e02ff */
[----:B--2---:R-:W-:Y:S01]  /*5580*/  LOP3.LUT R2, R165, 0x4, R0, 0xfe, !PT ;  /* 0x00000004a5027812 */ /* 0x004fe200078efe00 */
[----:B------:R-:W-:Y:S01]  /*5590*/  BAR.SYNC.DEFER_BLOCKING 0x0 ;  /* 0x0000000000007b1d */ /* 0x000fe20000010000 */
[C---:B------:R-:W-:Y:S01]  /*55a0*/  ISETP.LT.AND P1, PT, R3.reuse, UR11, !P0 ;  /* 0x0000000b03007c0c */ /* 0x040fe2000c721270 */
[----:B------:R-:W-:Y:S01]  /*55b0*/  IMAD R3, R3, UR6, RZ ;  /* 0x0000000603037c24 */ /* 0x000fe2000f8e02ff */
[----:B------:R-:W-:Y:S01]  /*55c0*/  LEA R18, P2, R234, UR8, 0x1 ;  /* 0x00000008ea127c11 */ /* 0x000fe2000f8408ff */
[C---:B---3--:R-:W-:Y:S01]  /*55d0*/  IMAD R5, R2.reuse, UR6, RZ ;  /* 0x0000000602057c24 */ /* 0x048fe2000f8e02ff */
[----:B------:R-:W-:Y:S01]  /*55e0*/  ISETP.LT.AND P4, PT, R2, UR11, !P0 ;  /* 0x0000000b02007c0c */ /* 0x000fe2000c781270 */
[----:B------:R-:W-:Y:S01]  /*55f0*/  IMAD R12, R9, UR6, RZ ;  /* 0x00000006090c7c24 */ /* 0x000fe2000f8e02ff */
[----:B------:R-:W-:-:S02]  /*5600*/  LEA.HI.X.SX32 R234, R234, UR9, 0x1, P2 ;  /* 0x00000009eaea7c11 */ /* 0x000fc400090f0eff */
[-C--:B------:R-:W-:Y:S02]  /*5610*/  LEA R2, P2, R3, R18.reuse, 0x1 ;  /* 0x0000001203027211 */ /* 0x080fe400078408ff */
[----:B0-----:R-:W-:Y:S02]  /*5620*/  LEA R4, P3, R5, R18, 0x1 ;  /* 0x0000001205047211 */ /* 0x001fe400078608ff */
[-C--:B------:R-:W-:Y:S02]  /*5630*/  LEA.HI.X.SX32 R3, R3, R234.reuse, 0x1, P2 ;  /* 0x000000ea03037211 */ /* 0x080fe400010f0eff */
[----:B------:R-:W-:Y:S02]  /*5640*/  LEA.HI.X.SX32 R5, R5, R234, 0x1, P3 ;  /* 0x000000ea05057211 */ /* 0x000fe400018f0eff */
[----:B------:R-:W-:Y:S02]  /*5650*/  LOP3.LUT R0, R165, 0x8, R0, 0xfe, !PT ;  /* 0x00000008a5007812 */ /* 0x000fe400078efe00 */
[----:B------:R-:W-:-:S02]  /*5660*/  ISETP.LT.AND P3, PT, R6, UR11, !P0 ;  /* 0x0000000b06007c0c */ /* 0x000fc4000c761270 */
[C---:B------:R-:W-:Y:S01]  /*5670*/  ISETP.LT.AND P5, PT, R0.reuse, UR11, !P0 ;  /* 0x0000000b00007c0c */ /* 0x040fe2000c7a1270 */
[----:B------:R-:W-:Y:S01]  /*5680*/  IMAD R0, R0, UR6, RZ ;  /* 0x0000000600007c24 */ /* 0x000fe2000f8e02ff */
[----:B------:R-:W0:Y:S04]  /*5690*/  LDS R17, [R8+UR4] ;  /* 0x0000000408117984 */ /* 0x000e280008000800 */
[----:B------:R-:W-:Y:S01]  /*56a0*/  LEA R6, P6, R0, R18, 0x1 ;  /* 0x0000001200067211 */ /* 0x000fe200078c08ff */
[----:B------:R-:W1:Y:S04]  /*56b0*/  LDS R21, [R10+UR4] ;  /* 0x000000040a157984 */ /* 0x000e680008000800 */
[----:B------:R-:W2:Y:S04]  /*56c0*/  LDS R19, [R8+UR4+0x80] ;  /* 0x0000800408137984 */ /* 0x000ea80008000800 */
[----:B------:R3:W4:Y:S02]  /*56d0*/  LDS R23, [R10+UR4+0x80] ;  /* 0x000080040a177984 */ /* 0x0007240008000800 */
[----:B---3--:R-:W-:-:S02]  /*56e0*/  IMAD R10, R7, UR6, RZ ;  /* 0x00000006070a7c24 */ /* 0x008fc4000f8e02ff */
[----:B0-----:R0:W-:Y:S04]  /*56f0*/  @P1 STG.E.U16 desc[UR12][R2.64], R17 ;  /* 0x0000001102001986 */ /* 0x0011e8000c10150c */
[----:B-1----:R1:W-:Y:S01]  /*5700*/  @P4 STG.E.U16 desc[UR12][R4.64], R21 ;  /* 0x0000001504004986 */ /* 0x0023e2000c10150c */
[----:B------:R-:W-:Y:S02]  /*5710*/  ISETP.LT.AND P4, PT, R7, UR11, !P0 ;  /* 0x0000000b07007c0c */ /* 0x000fe4000c781270 */
[----:B------:R-:W-:Y:S02]  /*5720*/  LEA.HI.X.SX32 R7, R0, R234, 0x1, P6 ;  /* 0x000000ea00077211 */ /* 0x000fe400030f0eff */
[-C--:B------:R-:W-:Y:S02]  /*5730*/  LEA R8, P6, R12, R18.reuse, 0x1 ;  /* 0x000000120c087211 */ /* 0x080fe400078c08ff */
[----:B--2---:R-:W-:Y:S01]  /*5740*/  PRMT R0, R19, 0x7632, R0 ;  /* 0x0000763213007816 */ /* 0x004fe20000000000 */
[----:B------:R2:W-:Y:S01]  /*5750*/  @P5 STG.E.U16 desc[UR12][R6.64], R19 ;  /* 0x0000001306005986 */ /* 0x0005e2000c10150c */
[----:B0-----:R-:W-:-:S02]  /*5760*/  LEA R2, P1, R10, R18, 0x1 ;  /* 0x000000120a027211 */ /* 0x001fc400078208ff */
[----:B------:R-:W-:Y:S02]  /*5770*/  PRMT R17, R17, 0x7632, R17 ;  /* 0x0000763211117816 */ /* 0x000fe40000000011 */
[----:B-1----:R-:W-:Y:S02]  /*5780*/  LEA R4, P2, R11, R18, 0x1 ;  /* 0x000000120b047211 */ /* 0x002fe400078408ff */
[----:B------:R-:W-:Y:S02]  /*5790*/  LEA.HI.X.SX32 R3, R10, R234, 0x1, P1 ;  /* 0x000000ea0a037211 */ /* 0x000fe400008f0eff */
[----:B------:R-:W-:Y:S02]  /*57a0*/  LEA R10, P1, R15, R18, 0x1 ;  /* 0x000000120f0a7211 */ /* 0x000fe400078208ff */
[----:B------:R-:W-:Y:S01]  /*57b0*/  LEA.HI.X.SX32 R5, R11, R234, 0x1, P2 ;  /* 0x000000ea0b057211 */ /* 0x000fe200010f0eff */
[----:B----4-:R2:W-:Y:S01]  /*57c0*/  @P4 STG.E.U16 desc[UR12][R2.64], R23 ;  /* 0x0000001702004986 */ /* 0x0105e2000c10150c */
[----:B------:R-:W-:-:S02]  /*57d0*/  ISETP.LT.AND P2, PT, R9, UR11, !P0 ;  /* 0x0000000b09007c0c */ /* 0x000fc4000c741270 */
[-C--:B------:R-:W-:Y:S01]  /*57e0*/  LEA.HI.X.SX32 R11, R15, R234.reuse, 0x1, P1 ;  /* 0x000000ea0f0b7211 */ /* 0x080fe200008f0eff */
[----:B------:R2:W-:Y:S01]  /*57f0*/  @P3 STG.E.U16 desc[UR12][R4.64], R17 ;  /* 0x0000001104003986 */ /* 0x0005e2000c10150c */
[----:B------:R-:W-:Y:S02]  /*5800*/  ISETP.LT.AND P1, PT, R14, UR11, !P0 ;  /* 0x0000000b0e007c0c */ /* 0x000fe4000c721270 */
[----:B------:R-:W-:Y:S02]  /*5810*/  ISETP.LT.AND P0, PT, R13, UR11, !P0 ;  /* 0x0000000b0d007c0c */ /* 0x000fe4000c701270 */
[----:B------:R-:W-:Y:S02]  /*5820*/  LEA.HI.X.SX32 R9, R12, R234, 0x1, P6 ;  /* 0x000000ea0c097211 */ /* 0x000fe400030f0eff */
[----:B------:R-:W-:Y:S02]  /*5830*/  PRMT R21, R21, 0x7632, R21 ;  /* 0x0000763215157816 */ /* 0x000fe40000000015 */
[----:B------:R-:W-:-:S03]  /*5840*/  LEA R12, P6, R16, R18, 0x1 ;  /* 0x00000012100c7211 */ /* 0x000fc600078c08ff */
[----:B------:R2:W-:Y:S01]  /*5850*/  @P2 STG.E.U16 desc[UR12][R8.64], R21 ;  /* 0x0000001508002986 */ /* 0x0005e2000c10150c */
[----:B------:R-:W-:-:S03]  /*5860*/  LEA.HI.X.SX32 R13, R16, R234, 0x1, P6 ;  /* 0x000000ea100d7211 */ /* 0x000fc600030f0eff */
[----:B------:R2:W-:Y:S01]  /*5870*/  @P1 STG.E.U16 desc[UR12][R10.64], R0 ;  /* 0x000000000a001986 */ /* 0x0005e2000c10150c */
[----:B------:R-:W-:Y:S05]  /*5880*/  @!P0 EXIT ;  /* 0x000000000000894d */ /* 0x000fea0003800000 */
[----:B--2---:R-:W-:-:S05]  /*5890*/  PRMT R6, R23, 0x7632, R6 ;  /* 0x0000763217067816 */ /* 0x004fca0000000006 */
[----:B------:R-:W-:Y:S01]  /*58a0*/  STG.E.U16 desc[UR12][R12.64], R6 ;  /* 0x000000060c007986 */ /* 0x000fe2000c10150c */
[----:B------:R-:W-:Y:S05]  /*58b0*/  EXIT ;  /* 0x000000000000794d */ /* 0x000fea0003800000 */
.L_x_2:
[----:B------:R-:W-:-:S00]  /*58c0*/  BRA `(.L_x_2) ;  /* 0xfffffffc00fc7947 */ /* 0x000fc0000383ffff */
[----:B------:R-:W-:-:S00]  /*58d0*/  NOP ;  /* 0x0000000000007918 */ /* 0x000fc00000000000 */
        /* <DEDUP_REMOVED lines=10> */
.L_x_3:


//--------------------- .nv.shared.matmul_kernel  --------------------------
	.section	.nv.shared.matmul_kernel,"aw",@nobits
	.sectionflags	@""
	.align	16
	.zero		1024


//--------------------- .nv.shared.reserved.0     --------------------------
	.section	.nv.shared.reserved.0,"aw",@nobits
	.weak		__nv_reservedSMEM_offset_0_alias
	.size		__nv_reservedSMEM_offset_0_alias, 0, 64
	.other		__nv_reservedSMEM_offset_0_alias,@"STO_CUDA_RESERVED_SHARED STV_DEFAULT"
__nv_reservedSMEM_offset_0_alias:
	.zero		0
	.zero		64


//--------------------- .nv.constant0.matmul_kernel --------------------------
	.section	.nv.constant0.matmul_kernel,"a",@progbits
	.sectionflags	@""
	.align	4
.nv.constant0.matmul_kernel:
	.zero		976


//--------------------- SYMBOLS --------------------------

	.type		.nv.reservedSmem.offset0,@object
	.size		.nv.reservedSmem.offset0,0x4
	.type		.nv.reservedSmem.cap,@object
	.size		.nv.reservedSmem.cap,0x4
